//
// Generated by NVIDIA NVVM Compiler
//
// Compiler Build ID: CL-36424714
// Cuda compilation tools, release 13.0, V13.0.88
// Based on NVVM 20.0.0
//

.version 9.0
.target sm_100
.address_size 64

	// .globl	_Z16_attentionKernelILi16ELi16ELi4ELi8EEvPKfS1_S1_iiPf
// _ZZ16_attentionKernelILi16ELi16ELi4ELi8EEvPKfS1_S1_iiPfE7shareQK has been demoted
// _ZZ16_attentionKernelILi16ELi16ELi4ELi8EEvPKfS1_S1_iiPfE7shareVK has been demoted
.global .align 1 .b8 _ZN34_INTERNAL_a0d2796f_4_k_cu_93dd87b44cuda3std3__45__cpo5beginE[1];
.global .align 1 .b8 _ZN34_INTERNAL_a0d2796f_4_k_cu_93dd87b44cuda3std3__45__cpo3endE[1];
.global .align 1 .b8 _ZN34_INTERNAL_a0d2796f_4_k_cu_93dd87b44cuda3std3__45__cpo6cbeginE[1];
.global .align 1 .b8 _ZN34_INTERNAL_a0d2796f_4_k_cu_93dd87b44cuda3std3__45__cpo4cendE[1];
.global .align 1 .b8 _ZN34_INTERNAL_a0d2796f_4_k_cu_93dd87b44cuda3std3__45__cpo6rbeginE[1];
.global .align 1 .b8 _ZN34_INTERNAL_a0d2796f_4_k_cu_93dd87b44cuda3std3__45__cpo4rendE[1];
.global .align 1 .b8 _ZN34_INTERNAL_a0d2796f_4_k_cu_93dd87b44cuda3std3__45__cpo7crbeginE[1];
.global .align 1 .b8 _ZN34_INTERNAL_a0d2796f_4_k_cu_93dd87b44cuda3std3__45__cpo5crendE[1];
.global .align 1 .b8 _ZN34_INTERNAL_a0d2796f_4_k_cu_93dd87b44cuda3std3__436_GLOBAL__N__a0d2796f_4_k_cu_93dd87b46ignoreE[1];
.global .align 1 .b8 _ZN34_INTERNAL_a0d2796f_4_k_cu_93dd87b44cuda3std3__419piecewise_constructE[1];
.global .align 1 .b8 _ZN34_INTERNAL_a0d2796f_4_k_cu_93dd87b44cuda3std3__48in_placeE[1];
.global .align 1 .b8 _ZN34_INTERNAL_a0d2796f_4_k_cu_93dd87b44cuda3std3__420unreachable_sentinelE[1];
.global .align 1 .b8 _ZN34_INTERNAL_a0d2796f_4_k_cu_93dd87b44cuda3std6ranges3__45__cpo4swapE[1];
.global .align 1 .b8 _ZN34_INTERNAL_a0d2796f_4_k_cu_93dd87b44cuda3std6ranges3__45__cpo9iter_moveE[1];
.global .align 1 .b8 _ZN34_INTERNAL_a0d2796f_4_k_cu_93dd87b44cuda3std6ranges3__45__cpo5beginE[1];
.global .align 1 .b8 _ZN34_INTERNAL_a0d2796f_4_k_cu_93dd87b44cuda3std6ranges3__45__cpo3endE[1];
.global .align 1 .b8 _ZN34_INTERNAL_a0d2796f_4_k_cu_93dd87b44cuda3std6ranges3__45__cpo6cbeginE[1];
.global .align 1 .b8 _ZN34_INTERNAL_a0d2796f_4_k_cu_93dd87b44cuda3std6ranges3__45__cpo4cendE[1];
.global .align 1 .b8 _ZN34_INTERNAL_a0d2796f_4_k_cu_93dd87b44cuda3std6ranges3__45__cpo7advanceE[1];
.global .align 1 .b8 _ZN34_INTERNAL_a0d2796f_4_k_cu_93dd87b44cuda3std6ranges3__45__cpo9iter_swapE[1];
.global .align 1 .b8 _ZN34_INTERNAL_a0d2796f_4_k_cu_93dd87b44cuda3std6ranges3__45__cpo4nextE[1];
.global .align 1 .b8 _ZN34_INTERNAL_a0d2796f_4_k_cu_93dd87b44cuda3std6ranges3__45__cpo4prevE[1];
.global .align 1 .b8 _ZN34_INTERNAL_a0d2796f_4_k_cu_93dd87b44cuda3std6ranges3__45__cpo4dataE[1];
.global .align 1 .b8 _ZN34_INTERNAL_a0d2796f_4_k_cu_93dd87b44cuda3std6ranges3__45__cpo5cdataE[1];
.global .align 1 .b8 _ZN34_INTERNAL_a0d2796f_4_k_cu_93dd87b44cuda3std6ranges3__45__cpo4sizeE[1];
.global .align 1 .b8 _ZN34_INTERNAL_a0d2796f_4_k_cu_93dd87b44cuda3std6ranges3__45__cpo5ssizeE[1];
.global .align 1 .b8 _ZN34_INTERNAL_a0d2796f_4_k_cu_93dd87b44cuda3std6ranges3__45__cpo8distanceE[1];
.global .align 1 .b8 _ZN34_INTERNAL_a0d2796f_4_k_cu_93dd87b46thrust24THRUST_300001_SM_1000_NS6system6detail10sequential3seqE[1];

.visible .entry _Z16_attentionKernelILi16ELi16ELi4ELi8EEvPKfS1_S1_iiPf(
	.param .u64 .ptr .align 1 _Z16_attentionKernelILi16ELi16ELi4ELi8EEvPKfS1_S1_iiPf_param_0,
	.param .u64 .ptr .align 1 _Z16_attentionKernelILi16ELi16ELi4ELi8EEvPKfS1_S1_iiPf_param_1,
	.param .u64 .ptr .align 1 _Z16_attentionKernelILi16ELi16ELi4ELi8EEvPKfS1_S1_iiPf_param_2,
	.param .u32 _Z16_attentionKernelILi16ELi16ELi4ELi8EEvPKfS1_S1_iiPf_param_3,
	.param .u32 _Z16_attentionKernelILi16ELi16ELi4ELi8EEvPKfS1_S1_iiPf_param_4,
	.param .u64 .ptr .align 1 _Z16_attentionKernelILi16ELi16ELi4ELi8EEvPKfS1_S1_iiPf_param_5
)
{
	.reg .pred 	%p<225>;
	.reg .b32 	%r<552>;
	.reg .b32 	%f<854>;
	.reg .b64 	%rd<54>;
	// demoted variable
	.shared .align 4 .b8 _ZZ16_attentionKernelILi16ELi16ELi4ELi8EEvPKfS1_S1_iiPfE7shareQK[16384];
	// demoted variable
	.shared .align 4 .b8 _ZZ16_attentionKernelILi16ELi16ELi4ELi8EEvPKfS1_S1_iiPfE7shareVK[32768];
	ld.param.u32 	%r52, [_Z16_attentionKernelILi16ELi16ELi4ELi8EEvPKfS1_S1_iiPf_param_3];
	ld.param.u32 	%r53, [_Z16_attentionKernelILi16ELi16ELi4ELi8EEvPKfS1_S1_iiPf_param_4];
	ld.param.u64 	%rd5, [_Z16_attentionKernelILi16ELi16ELi4ELi8EEvPKfS1_S1_iiPf_param_5];
	cvta.to.global.u64 	%rd1, %rd5;
	mov.u32 	%r1, %ntid.x;
	mov.u32 	%r54, %ctaid.y;
	mov.u32 	%r55, %ntid.y;
	mul.lo.s32 	%r56, %r54, %r55;
	shl.b32 	%r2, %r56, 2;
	setp.lt.s32 	%p17, %r52, 1;
	mov.f32 	%f673, 0f00000000;
	mov.f32 	%f674, %f673;
	mov.f32 	%f675, %f673;
	mov.f32 	%f676, %f673;
	mov.f32 	%f677, %f673;
	mov.f32 	%f678, %f673;
	mov.f32 	%f679, %f673;
	mov.f32 	%f680, %f673;
	mov.f32 	%f681, %f673;
	mov.f32 	%f682, %f673;
	mov.f32 	%f683, %f673;
	mov.f32 	%f684, %f673;
	mov.f32 	%f685, %f673;
	mov.f32 	%f686, %f673;
	mov.f32 	%f687, %f673;
	mov.f32 	%f688, %f673;
	mov.f32 	%f689, %f673;
	mov.f32 	%f690, %f673;
	mov.f32 	%f691, %f673;
	mov.f32 	%f692, %f673;
	mov.f32 	%f693, %f673;
	mov.f32 	%f694, %f673;
	mov.f32 	%f695, %f673;
	mov.f32 	%f696, %f673;
	mov.f32 	%f697, %f673;
	mov.f32 	%f698, %f673;
	mov.f32 	%f699, %f673;
	mov.f32 	%f700, %f673;
	mov.f32 	%f701, %f673;
	mov.f32 	%f702, %f673;
	mov.f32 	%f703, %f673;
	mov.f32 	%f704, %f673;
	mov.f32 	%f709, %f673;
	mov.f32 	%f710, %f673;
	mov.f32 	%f711, %f673;
	mov.f32 	%f712, %f673;
	@%p17 bra 	$L__BB0_182;
	add.s32 	%r58, %r53, 15;
	shr.s32 	%r59, %r58, 31;
	shr.u32 	%r60, %r59, 28;
	add.s32 	%r61, %r58, %r60;
	shr.s32 	%r62, %r61, 4;
	mov.u32 	%r63, %tid.y;
	mov.u32 	%r3, %tid.x;
	mad.lo.s32 	%r64, %r63, %r1, %r3;
	shr.u32 	%r65, %r64, 2;
	add.s32 	%r66, %r65, %r2;
	shl.b32 	%r67, %r64, 2;
	and.b32  	%r68, %r67, 12;
	mad.lo.s32 	%r4, %r53, %r66, %r68;
	shl.b32 	%r69, %r64, 4;
	and.b32  	%r70, %r69, 67108848;
	mov.u32 	%r71, _ZZ16_attentionKernelILi16ELi16ELi4ELi8EEvPKfS1_S1_iiPfE7shareQK;
	add.s32 	%r5, %r71, %r70;
	shl.b32 	%r72, %r3, 2;
	shl.b32 	%r73, %r63, 9;
	shl.b32 	%r74, %r3, 3;
	add.s32 	%r75, %r74, %r73;
	shl.b32 	%r76, %r63, 8;
	add.s32 	%r77, %r72, %r76;
	max.s32 	%r6, %r62, 1;
	shl.b32 	%r78, %r63, 4;
	add.s32 	%r7, %r71, %r78;
	shl.b32 	%r79, %r75, 2;
	mov.u32 	%r80, _ZZ16_attentionKernelILi16ELi16ELi4ELi8EEvPKfS1_S1_iiPfE7shareVK;
	add.s32 	%r8, %r80, %r79;
	shl.b32 	%r81, %r77, 2;
	add.s32 	%r9, %r71, %r81;
	mov.b32 	%r546, 0;
	mov.f32 	%f705, 0fFF7FFFFF;
	mov.f32 	%f673, 0f00000000;
	mov.f32 	%f706, %f705;
	mov.f32 	%f707, %f705;
	mov.f32 	%f708, %f705;
$L__BB0_2:
	setp.lt.s32 	%p18, %r53, 1;
	shl.b32 	%r11, %r546, 6;
	mov.f32 	%f729, 0f00000000;
	mov.f32 	%f730, %f729;
	mov.f32 	%f731, %f729;
	mov.f32 	%f732, %f729;
	mov.f32 	%f733, %f729;
	mov.f32 	%f734, %f729;
	mov.f32 	%f735, %f729;
	mov.f32 	%f736, %f729;
	mov.f32 	%f737, %f729;
	mov.f32 	%f738, %f729;
	mov.f32 	%f739, %f729;
	mov.f32 	%f740, %f729;
	mov.f32 	%f741, %f729;
	mov.f32 	%f742, %f729;
	mov.f32 	%f743, %f729;
	mov.f32 	%f744, %f729;
	@%p18 bra 	$L__BB0_7;
	mov.u32 	%r83, %tid.y;
	mov.u32 	%r84, %ntid.x;
	mad.lo.s32 	%r85, %r83, %r84, %r3;
	and.b32  	%r86, %r85, 63;
	add.s32 	%r87, %r11, %r86;
	shr.u32 	%r88, %r85, 4;
	and.b32  	%r89, %r88, 262140;
	mad.lo.s32 	%r12, %r87, %r53, %r89;
	mov.b32 	%r547, 0;
	mov.f32 	%f729, 0f00000000;
$L__BB0_4:
	ld.param.u64 	%rd49, [_Z16_attentionKernelILi16ELi16ELi4ELi8EEvPKfS1_S1_iiPf_param_1];
	ld.param.u64 	%rd48, [_Z16_attentionKernelILi16ELi16ELi4ELi8EEvPKfS1_S1_iiPf_param_0];
	shl.b32 	%r91, %r3, 4;
	mov.u32 	%r92, _ZZ16_attentionKernelILi16ELi16ELi4ELi8EEvPKfS1_S1_iiPfE7shareVK;
	add.s32 	%r93, %r91, %r92;
	add.s32 	%r548, %r93, 256;
	mov.u32 	%r94, %tid.y;
	shl.b32 	%r95, %r94, 8;
	mov.u32 	%r96, _ZZ16_attentionKernelILi16ELi16ELi4ELi8EEvPKfS1_S1_iiPfE7shareQK;
	add.s32 	%r97, %r95, %r96;
	add.s32 	%r549, %r97, 128;
	shl.b32 	%r98, %r547, 4;
	add.s32 	%r99, %r4, %r98;
	cvta.to.global.u64 	%rd6, %rd48;
	mul.wide.s32 	%rd7, %r99, 4;
	add.s64 	%rd8, %rd6, %rd7;
	ld.global.nc.v4.f32 	{%f336, %f337, %f338, %f339}, [%rd8];
	st.shared.v4.f32 	[%r5], {%f336, %f337, %f338, %f339};
	add.s32 	%r100, %r12, %r98;
	cvta.to.global.u64 	%rd9, %rd49;
	mul.wide.s32 	%rd10, %r100, 4;
	add.s64 	%rd11, %rd9, %rd10;
	ld.global.nc.v4.f32 	{%f340, %f341, %f342, %f343}, [%rd11];
	mov.u32 	%r101, %ntid.x;
	mad.lo.s32 	%r102, %r94, %r101, %r3;
	shl.b32 	%r103, %r102, 2;
	and.b32  	%r104, %r103, 252;
	shl.b32 	%r105, %r102, 4;
	and.b32  	%r106, %r105, 67107840;
	or.b32  	%r107, %r106, %r104;
	add.s32 	%r108, %r92, %r107;
	st.shared.f32 	[%r108], %f340;
	st.shared.f32 	[%r108+256], %f341;
	st.shared.f32 	[%r108+512], %f342;
	st.shared.f32 	[%r108+768], %f343;
	bar.sync 	0;
	mov.b32 	%r550, 128;
$L__BB0_5:
	ld.shared.f32 	%f344, [%r549+-128];
	ld.shared.f32 	%f345, [%r548+-256];
	fma.rn.f32 	%f346, %f344, %f345, %f744;
	ld.shared.f32 	%f347, [%r548+-252];
	fma.rn.f32 	%f348, %f344, %f347, %f743;
	ld.shared.f32 	%f349, [%r548+-248];
	fma.rn.f32 	%f350, %f344, %f349, %f742;
	ld.shared.f32 	%f351, [%r548+-244];
	fma.rn.f32 	%f352, %f344, %f351, %f741;
	ld.shared.f32 	%f353, [%r549+-64];
	fma.rn.f32 	%f354, %f353, %f345, %f740;
	fma.rn.f32 	%f355, %f353, %f347, %f739;
	fma.rn.f32 	%f356, %f353, %f349, %f738;
	fma.rn.f32 	%f357, %f353, %f351, %f737;
	ld.shared.f32 	%f358, [%r549];
	fma.rn.f32 	%f359, %f358, %f345, %f736;
	fma.rn.f32 	%f360, %f358, %f347, %f735;
	fma.rn.f32 	%f361, %f358, %f349, %f734;
	fma.rn.f32 	%f362, %f358, %f351, %f733;
	ld.shared.f32 	%f363, [%r549+64];
	fma.rn.f32 	%f364, %f363, %f345, %f732;
	fma.rn.f32 	%f365, %f363, %f347, %f731;
	fma.rn.f32 	%f366, %f363, %f349, %f730;
	fma.rn.f32 	%f367, %f363, %f351, %f729;
	ld.shared.f32 	%f368, [%r549+-124];
	ld.shared.f32 	%f369, [%r548];
	fma.rn.f32 	%f744, %f368, %f369, %f346;
	ld.shared.f32 	%f370, [%r548+4];
	fma.rn.f32 	%f743, %f368, %f370, %f348;
	ld.shared.f32 	%f371, [%r548+8];
	fma.rn.f32 	%f742, %f368, %f371, %f350;
	ld.shared.f32 	%f372, [%r548+12];
	fma.rn.f32 	%f741, %f368, %f372, %f352;
	ld.shared.f32 	%f373, [%r549+-60];
	fma.rn.f32 	%f740, %f373, %f369, %f354;
	fma.rn.f32 	%f739, %f373, %f370, %f355;
	fma.rn.f32 	%f738, %f373, %f371, %f356;
	fma.rn.f32 	%f737, %f373, %f372, %f357;
	ld.shared.f32 	%f374, [%r549+4];
	fma.rn.f32 	%f736, %f374, %f369, %f359;
	fma.rn.f32 	%f735, %f374, %f370, %f360;
	fma.rn.f32 	%f734, %f374, %f371, %f361;
	fma.rn.f32 	%f733, %f374, %f372, %f362;
	ld.shared.f32 	%f375, [%r549+68];
	fma.rn.f32 	%f732, %f375, %f369, %f364;
	fma.rn.f32 	%f731, %f375, %f370, %f365;
	fma.rn.f32 	%f730, %f375, %f371, %f366;
	fma.rn.f32 	%f729, %f375, %f372, %f367;
	add.s32 	%r550, %r550, 8;
	add.s32 	%r549, %r549, 8;
	add.s32 	%r548, %r548, 512;
	setp.ne.s32 	%p19, %r550, 192;
	@%p19 bra 	$L__BB0_5;
	bar.sync 	0;
	add.s32 	%r547, %r547, 1;
	setp.ne.s32 	%p20, %r547, %r6;
	@%p20 bra 	$L__BB0_4;
$L__BB0_7:
	mov.u32 	%r109, %tid.y;
	shl.b32 	%r110, %r109, 2;
	mov.u32 	%r111, %ctaid.y;
	mov.u32 	%r112, %ntid.y;
	mul.lo.s32 	%r113, %r111, %r112;
	shl.b32 	%r114, %r113, 2;
	add.s32 	%r115, %r114, %r110;
	setp.lt.u32 	%p21, %r115, %r52;
	setp.ne.s32 	%p22, %r3, 0;
	shl.b32 	%r117, %r3, 2;
	shl.b32 	%r118, %r546, 6;
	add.s32 	%r23, %r118, %r117;
	setp.lt.u32 	%p23, %r23, %r52;
	and.pred  	%p1, %p21, %p23;
	max.f32 	%f376, %f744, 0fFF7FFFFF;
	selp.f32 	%f377, %f376, 0fFF7FFFFF, %p1;
	or.b32  	%r24, %r23, 1;
	setp.lt.u32 	%p24, %r24, %r52;
	and.pred  	%p2, %p21, %p24;
	max.f32 	%f378, %f377, %f743;
	selp.f32 	%f379, %f378, %f377, %p2;
	or.b32  	%r25, %r23, 2;
	setp.lt.u32 	%p25, %r25, %r52;
	and.pred  	%p3, %p21, %p25;
	max.f32 	%f380, %f379, %f742;
	selp.f32 	%f381, %f380, %f379, %p3;
	or.b32  	%r26, %r23, 3;
	setp.lt.u32 	%p26, %r26, %r52;
	and.pred  	%p4, %p21, %p26;
	max.f32 	%f382, %f381, %f741;
	selp.f32 	%f383, %f382, %f381, %p4;
	bar.sync 	0;
	mov.b32 	%r119, %f383;
	shfl.sync.bfly.b32	%r120|%p27, %r119, 8, 31, -1;
	mov.b32 	%f384, %r120;
	max.f32 	%f385, %f383, %f384;
	mov.b32 	%r121, %f385;
	shfl.sync.bfly.b32	%r122|%p28, %r121, 4, 31, -1;
	mov.b32 	%f386, %r122;
	max.f32 	%f387, %f385, %f386;
	mov.b32 	%r123, %f387;
	shfl.sync.bfly.b32	%r124|%p29, %r123, 2, 31, -1;
	mov.b32 	%f388, %r124;
	max.f32 	%f389, %f387, %f388;
	mov.b32 	%r125, %f389;
	shfl.sync.bfly.b32	%r126|%p30, %r125, 1, 31, -1;
	mov.b32 	%f390, %r126;
	max.f32 	%f105, %f389, %f390;
	@%p22 bra 	$L__BB0_9;
	st.shared.f32 	[%r7], %f105;
$L__BB0_9:
	bar.sync 	0;
	mov.f32 	%f762, 0f00000000;
	not.pred 	%p31, %p1;
	@%p31 bra 	$L__BB0_11;
	ld.shared.f32 	%f392, [%r7];
	sub.f32 	%f393, %f744, %f392;
	mul.f32 	%f394, %f393, 0f3FB8AA3B;
	ex2.approx.f32 	%f395, %f394;
	add.f32 	%f762, %f395, 0f00000000;
$L__BB0_11:
	not.pred 	%p32, %p2;
	@%p32 bra 	$L__BB0_13;
	ld.shared.f32 	%f396, [%r7];
	sub.f32 	%f397, %f743, %f396;
	mul.f32 	%f398, %f397, 0f3FB8AA3B;
	ex2.approx.f32 	%f399, %f398;
	add.f32 	%f762, %f762, %f399;
$L__BB0_13:
	not.pred 	%p33, %p3;
	@%p33 bra 	$L__BB0_15;
	ld.shared.f32 	%f400, [%r7];
	sub.f32 	%f401, %f742, %f400;
	mul.f32 	%f402, %f401, 0f3FB8AA3B;
	ex2.approx.f32 	%f403, %f402;
	add.f32 	%f762, %f762, %f403;
$L__BB0_15:
	not.pred 	%p34, %p4;
	@%p34 bra 	$L__BB0_17;
	ld.shared.f32 	%f404, [%r7];
	sub.f32 	%f405, %f741, %f404;
	mul.f32 	%f406, %f405, 0f3FB8AA3B;
	ex2.approx.f32 	%f407, %f406;
	add.f32 	%f762, %f762, %f407;
$L__BB0_17:
	setp.ne.s32 	%p35, %r3, 0;
	bar.sync 	0;
	mov.b32 	%r127, %f762;
	shfl.sync.bfly.b32	%r128|%p36, %r127, 8, 31, -1;
	mov.b32 	%f408, %r128;
	add.f32 	%f409, %f762, %f408;
	mov.b32 	%r129, %f409;
	shfl.sync.bfly.b32	%r130|%p37, %r129, 4, 31, -1;
	mov.b32 	%f410, %r130;
	add.f32 	%f411, %f409, %f410;
	mov.b32 	%r131, %f411;
	shfl.sync.bfly.b32	%r132|%p38, %r131, 2, 31, -1;
	mov.b32 	%f412, %r132;
	add.f32 	%f413, %f411, %f412;
	mov.b32 	%r133, %f413;
	shfl.sync.bfly.b32	%r134|%p39, %r133, 1, 31, -1;
	mov.b32 	%f414, %r134;
	add.f32 	%f114, %f413, %f414;
	@%p35 bra 	$L__BB0_19;
	st.shared.f32 	[%r7+256], %f114;
$L__BB0_19:
	bar.sync 	0;
	ld.shared.f32 	%f765, [%r7];
	setp.leu.f32 	%p40, %f708, %f765;
	@%p40 bra 	$L__BB0_21;
	ld.shared.f32 	%f419, [%r7+256];
	sub.f32 	%f420, %f765, %f708;
	mul.f32 	%f421, %f420, 0f3FB8AA3B;
	ex2.approx.f32 	%f422, %f421;
	fma.rn.f32 	%f712, %f419, %f422, %f712;
	mov.f32 	%f765, %f708;
	bra.uni 	$L__BB0_22;
$L__BB0_21:
	sub.f32 	%f415, %f708, %f765;
	mul.f32 	%f416, %f415, 0f3FB8AA3B;
	ex2.approx.f32 	%f417, %f416;
	ld.shared.f32 	%f418, [%r7+256];
	fma.rn.f32 	%f712, %f712, %f417, %f418;
$L__BB0_22:
	setp.lt.u32 	%p41, %r26, %r52;
	setp.lt.u32 	%p42, %r25, %r52;
	setp.lt.u32 	%p43, %r24, %r52;
	setp.lt.u32 	%p44, %r23, %r52;
	mov.u32 	%r135, %tid.y;
	shl.b32 	%r136, %r135, 2;
	mov.u32 	%r137, %ctaid.y;
	mov.u32 	%r138, %ntid.y;
	mul.lo.s32 	%r139, %r137, %r138;
	shl.b32 	%r140, %r139, 2;
	add.s32 	%r141, %r140, %r136;
	or.b32  	%r142, %r141, 1;
	setp.lt.u32 	%p45, %r142, %r52;
	setp.ne.s32 	%p46, %r3, 0;
	sub.f32 	%f423, %f708, %f765;
	mul.f32 	%f424, %f423, 0f3FB8AA3B;
	ex2.approx.f32 	%f425, %f424;
	mul.f32 	%f704, %f425, %f704;
	mul.f32 	%f703, %f425, %f703;
	mul.f32 	%f702, %f425, %f702;
	mul.f32 	%f701, %f425, %f701;
	mul.f32 	%f700, %f425, %f700;
	mul.f32 	%f699, %f425, %f699;
	mul.f32 	%f698, %f425, %f698;
	mul.f32 	%f697, %f425, %f697;
	and.pred  	%p5, %p45, %p44;
	max.f32 	%f426, %f740, 0fFF7FFFFF;
	selp.f32 	%f427, %f426, 0fFF7FFFFF, %p5;
	and.pred  	%p6, %p45, %p43;
	max.f32 	%f428, %f427, %f739;
	selp.f32 	%f429, %f428, %f427, %p6;
	and.pred  	%p7, %p45, %p42;
	max.f32 	%f430, %f429, %f738;
	selp.f32 	%f431, %f430, %f429, %p7;
	and.pred  	%p8, %p45, %p41;
	max.f32 	%f432, %f431, %f737;
	selp.f32 	%f433, %f432, %f431, %p8;
	bar.sync 	0;
	mov.b32 	%r143, %f433;
	shfl.sync.bfly.b32	%r144|%p47, %r143, 8, 31, -1;
	mov.b32 	%f434, %r144;
	max.f32 	%f435, %f433, %f434;
	mov.b32 	%r145, %f435;
	shfl.sync.bfly.b32	%r146|%p48, %r145, 4, 31, -1;
	mov.b32 	%f436, %r146;
	max.f32 	%f437, %f435, %f436;
	mov.b32 	%r147, %f437;
	shfl.sync.bfly.b32	%r148|%p49, %r147, 2, 31, -1;
	mov.b32 	%f438, %r148;
	max.f32 	%f439, %f437, %f438;
	mov.b32 	%r149, %f439;
	shfl.sync.bfly.b32	%r150|%p50, %r149, 1, 31, -1;
	mov.b32 	%f440, %r150;
	max.f32 	%f128, %f439, %f440;
	@%p46 bra 	$L__BB0_24;
	st.shared.f32 	[%r7+4], %f128;
$L__BB0_24:
	bar.sync 	0;
	mov.f32 	%f768, 0f00000000;
	not.pred 	%p51, %p5;
	@%p51 bra 	$L__BB0_26;
	ld.shared.f32 	%f442, [%r7+4];
	sub.f32 	%f443, %f740, %f442;
	mul.f32 	%f444, %f443, 0f3FB8AA3B;
	ex2.approx.f32 	%f445, %f444;
	add.f32 	%f768, %f445, 0f00000000;
$L__BB0_26:
	not.pred 	%p52, %p6;
	@%p52 bra 	$L__BB0_28;
	ld.shared.f32 	%f446, [%r7+4];
	sub.f32 	%f447, %f739, %f446;
	mul.f32 	%f448, %f447, 0f3FB8AA3B;
	ex2.approx.f32 	%f449, %f448;
	add.f32 	%f768, %f768, %f449;
$L__BB0_28:
	not.pred 	%p53, %p7;
	@%p53 bra 	$L__BB0_30;
	ld.shared.f32 	%f450, [%r7+4];
	sub.f32 	%f451, %f738, %f450;
	mul.f32 	%f452, %f451, 0f3FB8AA3B;
	ex2.approx.f32 	%f453, %f452;
	add.f32 	%f768, %f768, %f453;
$L__BB0_30:
	not.pred 	%p54, %p8;
	@%p54 bra 	$L__BB0_32;
	ld.shared.f32 	%f454, [%r7+4];
	sub.f32 	%f455, %f737, %f454;
	mul.f32 	%f456, %f455, 0f3FB8AA3B;
	ex2.approx.f32 	%f457, %f456;
	add.f32 	%f768, %f768, %f457;
$L__BB0_32:
	setp.ne.s32 	%p55, %r3, 0;
	bar.sync 	0;
	mov.b32 	%r151, %f768;
	shfl.sync.bfly.b32	%r152|%p56, %r151, 8, 31, -1;
	mov.b32 	%f458, %r152;
	add.f32 	%f459, %f768, %f458;
	mov.b32 	%r153, %f459;
	shfl.sync.bfly.b32	%r154|%p57, %r153, 4, 31, -1;
	mov.b32 	%f460, %r154;
	add.f32 	%f461, %f459, %f460;
	mov.b32 	%r155, %f461;
	shfl.sync.bfly.b32	%r156|%p58, %r155, 2, 31, -1;
	mov.b32 	%f462, %r156;
	add.f32 	%f463, %f461, %f462;
	mov.b32 	%r157, %f463;
	shfl.sync.bfly.b32	%r158|%p59, %r157, 1, 31, -1;
	mov.b32 	%f464, %r158;
	add.f32 	%f137, %f463, %f464;
	@%p55 bra 	$L__BB0_34;
	st.shared.f32 	[%r7+260], %f137;
$L__BB0_34:
	bar.sync 	0;
	ld.shared.f32 	%f771, [%r7+4];
	setp.gt.f32 	%p60, %f707, %f771;
	@%p60 bra 	$L__BB0_36;
	sub.f32 	%f465, %f707, %f771;
	mul.f32 	%f466, %f465, 0f3FB8AA3B;
	ex2.approx.f32 	%f467, %f466;
	ld.shared.f32 	%f468, [%r7+260];
	fma.rn.f32 	%f711, %f711, %f467, %f468;
	bra.uni 	$L__BB0_37;
$L__BB0_36:
	ld.shared.f32 	%f469, [%r7+260];
	sub.f32 	%f470, %f771, %f707;
	mul.f32 	%f471, %f470, 0f3FB8AA3B;
	ex2.approx.f32 	%f472, %f471;
	fma.rn.f32 	%f711, %f469, %f472, %f711;
	mov.f32 	%f771, %f707;
$L__BB0_37:
	setp.lt.u32 	%p61, %r26, %r52;
	setp.lt.u32 	%p62, %r25, %r52;
	setp.lt.u32 	%p63, %r24, %r52;
	setp.lt.u32 	%p64, %r23, %r52;
	mov.u32 	%r159, %tid.y;
	shl.b32 	%r160, %r159, 2;
	mov.u32 	%r161, %ctaid.y;
	mov.u32 	%r162, %ntid.y;
	mul.lo.s32 	%r163, %r161, %r162;
	shl.b32 	%r164, %r163, 2;
	add.s32 	%r165, %r164, %r160;
	or.b32  	%r166, %r165, 2;
	setp.lt.u32 	%p65, %r166, %r52;
	setp.ne.s32 	%p66, %r3, 0;
	sub.f32 	%f473, %f707, %f771;
	mul.f32 	%f474, %f473, 0f3FB8AA3B;
	ex2.approx.f32 	%f475, %f474;
	mul.f32 	%f696, %f475, %f696;
	mul.f32 	%f695, %f475, %f695;
	mul.f32 	%f694, %f475, %f694;
	mul.f32 	%f693, %f475, %f693;
	mul.f32 	%f692, %f475, %f692;
	mul.f32 	%f691, %f475, %f691;
	mul.f32 	%f690, %f475, %f690;
	mul.f32 	%f689, %f475, %f689;
	and.pred  	%p9, %p65, %p64;
	max.f32 	%f476, %f736, 0fFF7FFFFF;
	selp.f32 	%f477, %f476, 0fFF7FFFFF, %p9;
	and.pred  	%p10, %p65, %p63;
	max.f32 	%f478, %f477, %f735;
	selp.f32 	%f479, %f478, %f477, %p10;
	and.pred  	%p11, %p65, %p62;
	max.f32 	%f480, %f479, %f734;
	selp.f32 	%f481, %f480, %f479, %p11;
	and.pred  	%p12, %p65, %p61;
	max.f32 	%f482, %f481, %f733;
	selp.f32 	%f483, %f482, %f481, %p12;
	bar.sync 	0;
	mov.b32 	%r167, %f483;
	shfl.sync.bfly.b32	%r168|%p67, %r167, 8, 31, -1;
	mov.b32 	%f484, %r168;
	max.f32 	%f485, %f483, %f484;
	mov.b32 	%r169, %f485;
	shfl.sync.bfly.b32	%r170|%p68, %r169, 4, 31, -1;
	mov.b32 	%f486, %r170;
	max.f32 	%f487, %f485, %f486;
	mov.b32 	%r171, %f487;
	shfl.sync.bfly.b32	%r172|%p69, %r171, 2, 31, -1;
	mov.b32 	%f488, %r172;
	max.f32 	%f489, %f487, %f488;
	mov.b32 	%r173, %f489;
	shfl.sync.bfly.b32	%r174|%p70, %r173, 1, 31, -1;
	mov.b32 	%f490, %r174;
	max.f32 	%f151, %f489, %f490;
	@%p66 bra 	$L__BB0_39;
	st.shared.f32 	[%r7+8], %f151;
$L__BB0_39:
	bar.sync 	0;
	mov.f32 	%f774, 0f00000000;
	not.pred 	%p71, %p9;
	@%p71 bra 	$L__BB0_41;
	ld.shared.f32 	%f492, [%r7+8];
	sub.f32 	%f493, %f736, %f492;
	mul.f32 	%f494, %f493, 0f3FB8AA3B;
	ex2.approx.f32 	%f495, %f494;
	add.f32 	%f774, %f495, 0f00000000;
$L__BB0_41:
	not.pred 	%p72, %p10;
	@%p72 bra 	$L__BB0_43;
	ld.shared.f32 	%f496, [%r7+8];
	sub.f32 	%f497, %f735, %f496;
	mul.f32 	%f498, %f497, 0f3FB8AA3B;
	ex2.approx.f32 	%f499, %f498;
	add.f32 	%f774, %f774, %f499;
$L__BB0_43:
	not.pred 	%p73, %p11;
	@%p73 bra 	$L__BB0_45;
	ld.shared.f32 	%f500, [%r7+8];
	sub.f32 	%f501, %f734, %f500;
	mul.f32 	%f502, %f501, 0f3FB8AA3B;
	ex2.approx.f32 	%f503, %f502;
	add.f32 	%f774, %f774, %f503;
$L__BB0_45:
	not.pred 	%p74, %p12;
	@%p74 bra 	$L__BB0_47;
	ld.shared.f32 	%f504, [%r7+8];
	sub.f32 	%f505, %f733, %f504;
	mul.f32 	%f506, %f505, 0f3FB8AA3B;
	ex2.approx.f32 	%f507, %f506;
	add.f32 	%f774, %f774, %f507;
$L__BB0_47:
	setp.ne.s32 	%p75, %r3, 0;
	bar.sync 	0;
	mov.b32 	%r175, %f774;
	shfl.sync.bfly.b32	%r176|%p76, %r175, 8, 31, -1;
	mov.b32 	%f508, %r176;
	add.f32 	%f509, %f774, %f508;
	mov.b32 	%r177, %f509;
	shfl.sync.bfly.b32	%r178|%p77, %r177, 4, 31, -1;
	mov.b32 	%f510, %r178;
	add.f32 	%f511, %f509, %f510;
	mov.b32 	%r179, %f511;
	shfl.sync.bfly.b32	%r180|%p78, %r179, 2, 31, -1;
	mov.b32 	%f512, %r180;
	add.f32 	%f513, %f511, %f512;
	mov.b32 	%r181, %f513;
	shfl.sync.bfly.b32	%r182|%p79, %r181, 1, 31, -1;
	mov.b32 	%f514, %r182;
	add.f32 	%f160, %f513, %f514;
	@%p75 bra 	$L__BB0_49;
	st.shared.f32 	[%r7+264], %f160;
$L__BB0_49:
	bar.sync 	0;
	ld.shared.f32 	%f777, [%r7+8];
	setp.gt.f32 	%p80, %f706, %f777;
	@%p80 bra 	$L__BB0_51;
	sub.f32 	%f515, %f706, %f777;
	mul.f32 	%f516, %f515, 0f3FB8AA3B;
	ex2.approx.f32 	%f517, %f516;
	ld.shared.f32 	%f518, [%r7+264];
	fma.rn.f32 	%f710, %f710, %f517, %f518;
	bra.uni 	$L__BB0_52;
$L__BB0_51:
	ld.shared.f32 	%f519, [%r7+264];
	sub.f32 	%f520, %f777, %f706;
	mul.f32 	%f521, %f520, 0f3FB8AA3B;
	ex2.approx.f32 	%f522, %f521;
	fma.rn.f32 	%f710, %f519, %f522, %f710;
	mov.f32 	%f777, %f706;
$L__BB0_52:
	setp.lt.u32 	%p81, %r26, %r52;
	setp.lt.u32 	%p82, %r25, %r52;
	setp.lt.u32 	%p83, %r24, %r52;
	setp.lt.u32 	%p84, %r23, %r52;
	mov.u32 	%r183, %tid.y;
	shl.b32 	%r184, %r183, 2;
	mov.u32 	%r185, %ctaid.y;
	mov.u32 	%r186, %ntid.y;
	mul.lo.s32 	%r187, %r185, %r186;
	shl.b32 	%r188, %r187, 2;
	add.s32 	%r189, %r188, %r184;
	or.b32  	%r190, %r189, 3;
	setp.lt.u32 	%p85, %r190, %r52;
	setp.ne.s32 	%p86, %r3, 0;
	sub.f32 	%f523, %f706, %f777;
	mul.f32 	%f524, %f523, 0f3FB8AA3B;
	ex2.approx.f32 	%f525, %f524;
	mul.f32 	%f688, %f525, %f688;
	mul.f32 	%f687, %f525, %f687;
	mul.f32 	%f686, %f525, %f686;
	mul.f32 	%f685, %f525, %f685;
	mul.f32 	%f684, %f525, %f684;
	mul.f32 	%f683, %f525, %f683;
	mul.f32 	%f682, %f525, %f682;
	mul.f32 	%f681, %f525, %f681;
	and.pred  	%p13, %p85, %p84;
	max.f32 	%f526, %f732, 0fFF7FFFFF;
	selp.f32 	%f527, %f526, 0fFF7FFFFF, %p13;
	and.pred  	%p14, %p85, %p83;
	max.f32 	%f528, %f527, %f731;
	selp.f32 	%f529, %f528, %f527, %p14;
	and.pred  	%p15, %p85, %p82;
	max.f32 	%f530, %f529, %f730;
	selp.f32 	%f531, %f530, %f529, %p15;
	and.pred  	%p16, %p85, %p81;
	max.f32 	%f532, %f531, %f729;
	selp.f32 	%f533, %f532, %f531, %p16;
	bar.sync 	0;
	mov.b32 	%r191, %f533;
	shfl.sync.bfly.b32	%r192|%p87, %r191, 8, 31, -1;
	mov.b32 	%f534, %r192;
	max.f32 	%f535, %f533, %f534;
	mov.b32 	%r193, %f535;
	shfl.sync.bfly.b32	%r194|%p88, %r193, 4, 31, -1;
	mov.b32 	%f536, %r194;
	max.f32 	%f537, %f535, %f536;
	mov.b32 	%r195, %f537;
	shfl.sync.bfly.b32	%r196|%p89, %r195, 2, 31, -1;
	mov.b32 	%f538, %r196;
	max.f32 	%f539, %f537, %f538;
	mov.b32 	%r197, %f539;
	shfl.sync.bfly.b32	%r198|%p90, %r197, 1, 31, -1;
	mov.b32 	%f540, %r198;
	max.f32 	%f174, %f539, %f540;
	@%p86 bra 	$L__BB0_54;
	st.shared.f32 	[%r7+12], %f174;
$L__BB0_54:
	bar.sync 	0;
	mov.f32 	%f780, 0f00000000;
	not.pred 	%p91, %p13;
	@%p91 bra 	$L__BB0_56;
	ld.shared.f32 	%f542, [%r7+12];
	sub.f32 	%f543, %f732, %f542;
	mul.f32 	%f544, %f543, 0f3FB8AA3B;
	ex2.approx.f32 	%f545, %f544;
	add.f32 	%f780, %f545, 0f00000000;
$L__BB0_56:
	not.pred 	%p92, %p14;
	@%p92 bra 	$L__BB0_58;
	ld.shared.f32 	%f546, [%r7+12];
	sub.f32 	%f547, %f731, %f546;
	mul.f32 	%f548, %f547, 0f3FB8AA3B;
	ex2.approx.f32 	%f549, %f548;
	add.f32 	%f780, %f780, %f549;
$L__BB0_58:
	not.pred 	%p93, %p15;
	@%p93 bra 	$L__BB0_60;
	ld.shared.f32 	%f550, [%r7+12];
	sub.f32 	%f551, %f730, %f550;
	mul.f32 	%f552, %f551, 0f3FB8AA3B;
	ex2.approx.f32 	%f553, %f552;
	add.f32 	%f780, %f780, %f553;
$L__BB0_60:
	not.pred 	%p94, %p16;
	@%p94 bra 	$L__BB0_62;
	ld.shared.f32 	%f554, [%r7+12];
	sub.f32 	%f555, %f729, %f554;
	mul.f32 	%f556, %f555, 0f3FB8AA3B;
	ex2.approx.f32 	%f557, %f556;
	add.f32 	%f780, %f780, %f557;
$L__BB0_62:
	setp.ne.s32 	%p95, %r3, 0;
	bar.sync 	0;
	mov.b32 	%r199, %f780;
	shfl.sync.bfly.b32	%r200|%p96, %r199, 8, 31, -1;
	mov.b32 	%f558, %r200;
	add.f32 	%f559, %f780, %f558;
	mov.b32 	%r201, %f559;
	shfl.sync.bfly.b32	%r202|%p97, %r201, 4, 31, -1;
	mov.b32 	%f560, %r202;
	add.f32 	%f561, %f559, %f560;
	mov.b32 	%r203, %f561;
	shfl.sync.bfly.b32	%r204|%p98, %r203, 2, 31, -1;
	mov.b32 	%f562, %r204;
	add.f32 	%f563, %f561, %f562;
	mov.b32 	%r205, %f563;
	shfl.sync.bfly.b32	%r206|%p99, %r205, 1, 31, -1;
	mov.b32 	%f564, %r206;
	add.f32 	%f183, %f563, %f564;
	@%p95 bra 	$L__BB0_64;
	st.shared.f32 	[%r7+268], %f183;
$L__BB0_64:
	bar.sync 	0;
	ld.shared.f32 	%f783, [%r7+12];
	setp.gt.f32 	%p100, %f705, %f783;
	@%p100 bra 	$L__BB0_66;
	sub.f32 	%f565, %f705, %f783;
	mul.f32 	%f566, %f565, 0f3FB8AA3B;
	ex2.approx.f32 	%f567, %f566;
	ld.shared.f32 	%f568, [%r7+268];
	fma.rn.f32 	%f709, %f709, %f567, %f568;
	bra.uni 	$L__BB0_67;
$L__BB0_66:
	ld.shared.f32 	%f569, [%r7+268];
	sub.f32 	%f570, %f783, %f705;
	mul.f32 	%f571, %f570, 0f3FB8AA3B;
	ex2.approx.f32 	%f572, %f571;
	fma.rn.f32 	%f709, %f569, %f572, %f709;
	mov.f32 	%f783, %f705;
$L__BB0_67:
	mov.u32 	%r207, %tid.y;
	setp.gt.u32 	%p101, %r207, 15;
	sub.f32 	%f573, %f705, %f783;
	mul.f32 	%f574, %f573, 0f3FB8AA3B;
	ex2.approx.f32 	%f575, %f574;
	mul.f32 	%f680, %f575, %f680;
	mul.f32 	%f679, %f575, %f679;
	mul.f32 	%f678, %f575, %f678;
	mul.f32 	%f677, %f575, %f677;
	mul.f32 	%f676, %f575, %f676;
	mul.f32 	%f675, %f575, %f675;
	mul.f32 	%f674, %f575, %f674;
	mul.f32 	%f673, %f575, %f673;
	@%p101 bra 	$L__BB0_132;
	ld.param.u64 	%rd50, [_Z16_attentionKernelILi16ELi16ELi4ELi8EEvPKfS1_S1_iiPf_param_2];
	shl.b32 	%r208, %r3, 3;
	mov.u32 	%r209, %ctaid.x;
	mov.u32 	%r210, %ntid.x;
	mul.lo.s32 	%r211, %r209, %r210;
	shl.b32 	%r212, %r211, 3;
	add.s32 	%r213, %r212, %r208;
	setp.lt.u32 	%p102, %r213, %r53;
	mov.u32 	%r215, %tid.y;
	shl.b32 	%r216, %r215, 2;
	shl.b32 	%r217, %r546, 6;
	add.s32 	%r27, %r217, %r216;
	mad.lo.s32 	%r28, %r27, %r53, %r213;
	cvta.to.global.u64 	%rd12, %rd50;
	mul.wide.u32 	%rd13, %r28, 4;
	add.s64 	%rd14, %rd12, %rd13;
	ld.global.nc.v4.f32 	{%f576, %f577, %f578, %f579}, [%rd14];
	st.shared.v4.f32 	[%r8], {%f576, %f577, %f578, %f579};
	add.s32 	%r29, %r28, 4;
	mul.wide.u32 	%rd15, %r29, 4;
	add.s64 	%rd16, %rd12, %rd15;
	ld.global.nc.v4.f32 	{%f580, %f581, %f582, %f583}, [%rd16];
	st.shared.v4.f32 	[%r8+16], {%f580, %f581, %f582, %f583};
	setp.lt.u32 	%p103, %r27, %r52;
	and.pred  	%p104, %p103, %p102;
	@%p104 bra 	$L__BB0_70;
	mov.b32 	%r218, 0;
	st.shared.u32 	[%r8], %r218;
$L__BB0_70:
	setp.lt.u32 	%p105, %r27, %r52;
	shl.b32 	%r219, %r3, 3;
	mov.u32 	%r220, %ctaid.x;
	mov.u32 	%r221, %ntid.x;
	mul.lo.s32 	%r222, %r220, %r221;
	shl.b32 	%r223, %r222, 3;
	add.s32 	%r224, %r223, %r219;
	add.s32 	%r226, %r224, 1;
	setp.lt.u32 	%p106, %r226, %r53;
	and.pred  	%p107, %p105, %p106;
	@%p107 bra 	$L__BB0_72;
	mov.b32 	%r227, 0;
	st.shared.u32 	[%r8+4], %r227;
$L__BB0_72:
	setp.lt.u32 	%p108, %r27, %r52;
	shl.b32 	%r228, %r3, 3;
	mov.u32 	%r229, %ctaid.x;
	mov.u32 	%r230, %ntid.x;
	mul.lo.s32 	%r231, %r229, %r230;
	shl.b32 	%r232, %r231, 3;
	add.s32 	%r233, %r232, %r228;
	add.s32 	%r235, %r233, 2;
	setp.lt.u32 	%p109, %r235, %r53;
	and.pred  	%p110, %p108, %p109;
	@%p110 bra 	$L__BB0_74;
	mov.b32 	%r236, 0;
	st.shared.u32 	[%r8+8], %r236;
$L__BB0_74:
	setp.lt.u32 	%p111, %r27, %r52;
	shl.b32 	%r237, %r3, 3;
	mov.u32 	%r238, %ctaid.x;
	mov.u32 	%r239, %ntid.x;
	mul.lo.s32 	%r240, %r238, %r239;
	shl.b32 	%r241, %r240, 3;
	add.s32 	%r242, %r241, %r237;
	add.s32 	%r244, %r242, 3;
	setp.lt.u32 	%p112, %r244, %r53;
	and.pred  	%p113, %p111, %p112;
	@%p113 bra 	$L__BB0_76;
	mov.b32 	%r245, 0;
	st.shared.u32 	[%r8+12], %r245;
$L__BB0_76:
	setp.lt.u32 	%p114, %r27, %r52;
	shl.b32 	%r246, %r3, 3;
	mov.u32 	%r247, %ctaid.x;
	mov.u32 	%r248, %ntid.x;
	mul.lo.s32 	%r249, %r247, %r248;
	shl.b32 	%r250, %r249, 3;
	add.s32 	%r251, %r250, %r246;
	add.s32 	%r253, %r251, 4;
	setp.lt.u32 	%p115, %r253, %r53;
	and.pred  	%p116, %p114, %p115;
	@%p116 bra 	$L__BB0_78;
	mov.b32 	%r254, 0;
	st.shared.u32 	[%r8+16], %r254;
$L__BB0_78:
	setp.lt.u32 	%p117, %r27, %r52;
	shl.b32 	%r255, %r3, 3;
	mov.u32 	%r256, %ctaid.x;
	mov.u32 	%r257, %ntid.x;
	mul.lo.s32 	%r258, %r256, %r257;
	shl.b32 	%r259, %r258, 3;
	add.s32 	%r260, %r259, %r255;
	add.s32 	%r262, %r260, 5;
	setp.lt.u32 	%p118, %r262, %r53;
	and.pred  	%p119, %p117, %p118;
	@%p119 bra 	$L__BB0_80;
	mov.b32 	%r263, 0;
	st.shared.u32 	[%r8+20], %r263;
$L__BB0_80:
	setp.lt.u32 	%p120, %r27, %r52;
	shl.b32 	%r264, %r3, 3;
	mov.u32 	%r265, %ctaid.x;
	mov.u32 	%r266, %ntid.x;
	mul.lo.s32 	%r267, %r265, %r266;
	shl.b32 	%r268, %r267, 3;
	add.s32 	%r269, %r268, %r264;
	add.s32 	%r271, %r269, 6;
	setp.lt.u32 	%p121, %r271, %r53;
	and.pred  	%p122, %p120, %p121;
	@%p122 bra 	$L__BB0_82;
	mov.b32 	%r272, 0;
	st.shared.u32 	[%r8+24], %r272;
$L__BB0_82:
	setp.lt.u32 	%p123, %r27, %r52;
	shl.b32 	%r273, %r3, 3;
	mov.u32 	%r274, %ctaid.x;
	mov.u32 	%r275, %ntid.x;
	mul.lo.s32 	%r276, %r274, %r275;
	shl.b32 	%r277, %r276, 3;
	add.s32 	%r278, %r277, %r273;
	add.s32 	%r280, %r278, 7;
	setp.lt.u32 	%p124, %r280, %r53;
	and.pred  	%p125, %p123, %p124;
	@%p125 bra 	$L__BB0_84;
	mov.b32 	%r281, 0;
	st.shared.u32 	[%r8+28], %r281;
$L__BB0_84:
	ld.param.u64 	%rd51, [_Z16_attentionKernelILi16ELi16ELi4ELi8EEvPKfS1_S1_iiPf_param_2];
	shl.b32 	%r282, %r3, 3;
	mov.u32 	%r283, %ctaid.x;
	mov.u32 	%r284, %ntid.x;
	mul.lo.s32 	%r285, %r283, %r284;
	shl.b32 	%r286, %r285, 3;
	add.s32 	%r287, %r286, %r282;
	setp.lt.u32 	%p126, %r287, %r53;
	add.s32 	%r30, %r27, 1;
	add.s32 	%r31, %r28, %r53;
	cvta.to.global.u64 	%rd17, %rd51;
	mul.wide.u32 	%rd18, %r31, 4;
	add.s64 	%rd19, %rd17, %rd18;
	ld.global.nc.v4.f32 	{%f584, %f585, %f586, %f587}, [%rd19];
	st.shared.v4.f32 	[%r8+512], {%f584, %f585, %f586, %f587};
	add.s32 	%r32, %r29, %r53;
	mul.wide.u32 	%rd20, %r32, 4;
	add.s64 	%rd21, %rd17, %rd20;
	ld.global.nc.v4.f32 	{%f588, %f589, %f590, %f591}, [%rd21];
	st.shared.v4.f32 	[%r8+528], {%f588, %f589, %f590, %f591};
	setp.lt.u32 	%p127, %r30, %r52;
	and.pred  	%p128, %p127, %p126;
	@%p128 bra 	$L__BB0_86;
	mov.b32 	%r289, 0;
	st.shared.u32 	[%r8+512], %r289;
$L__BB0_86:
	setp.lt.u32 	%p129, %r30, %r52;
	shl.b32 	%r290, %r3, 3;
	mov.u32 	%r291, %ctaid.x;
	mov.u32 	%r292, %ntid.x;
	mul.lo.s32 	%r293, %r291, %r292;
	shl.b32 	%r294, %r293, 3;
	add.s32 	%r295, %r294, %r290;
	add.s32 	%r297, %r295, 1;
	setp.lt.u32 	%p130, %r297, %r53;
	and.pred  	%p131, %p129, %p130;
	@%p131 bra 	$L__BB0_88;
	mov.b32 	%r298, 0;
	st.shared.u32 	[%r8+516], %r298;
$L__BB0_88:
	setp.lt.u32 	%p132, %r30, %r52;
	shl.b32 	%r299, %r3, 3;
	mov.u32 	%r300, %ctaid.x;
	mov.u32 	%r301, %ntid.x;
	mul.lo.s32 	%r302, %r300, %r301;
	shl.b32 	%r303, %r302, 3;
	add.s32 	%r304, %r303, %r299;
	add.s32 	%r306, %r304, 2;
	setp.lt.u32 	%p133, %r306, %r53;
	and.pred  	%p134, %p132, %p133;
	@%p134 bra 	$L__BB0_90;
	mov.b32 	%r307, 0;
	st.shared.u32 	[%r8+520], %r307;
$L__BB0_90:
	setp.lt.u32 	%p135, %r30, %r52;
	shl.b32 	%r308, %r3, 3;
	mov.u32 	%r309, %ctaid.x;
	mov.u32 	%r310, %ntid.x;
	mul.lo.s32 	%r311, %r309, %r310;
	shl.b32 	%r312, %r311, 3;
	add.s32 	%r313, %r312, %r308;
	add.s32 	%r315, %r313, 3;
	setp.lt.u32 	%p136, %r315, %r53;
	and.pred  	%p137, %p135, %p136;
	@%p137 bra 	$L__BB0_92;
	mov.b32 	%r316, 0;
	st.shared.u32 	[%r8+524], %r316;
$L__BB0_92:
	setp.lt.u32 	%p138, %r30, %r52;
	shl.b32 	%r317, %r3, 3;
	mov.u32 	%r318, %ctaid.x;
	mov.u32 	%r319, %ntid.x;
	mul.lo.s32 	%r320, %r318, %r319;
	shl.b32 	%r321, %r320, 3;
	add.s32 	%r322, %r321, %r317;
	add.s32 	%r324, %r322, 4;
	setp.lt.u32 	%p139, %r324, %r53;
	and.pred  	%p140, %p138, %p139;
	@%p140 bra 	$L__BB0_94;
	mov.b32 	%r325, 0;
	st.shared.u32 	[%r8+528], %r325;
$L__BB0_94:
	setp.lt.u32 	%p141, %r30, %r52;
	shl.b32 	%r326, %r3, 3;
	mov.u32 	%r327, %ctaid.x;
	mov.u32 	%r328, %ntid.x;
	mul.lo.s32 	%r329, %r327, %r328;
	shl.b32 	%r330, %r329, 3;
	add.s32 	%r331, %r330, %r326;
	add.s32 	%r333, %r331, 5;
	setp.lt.u32 	%p142, %r333, %r53;
	and.pred  	%p143, %p141, %p142;
	@%p143 bra 	$L__BB0_96;
	mov.b32 	%r334, 0;
	st.shared.u32 	[%r8+532], %r334;
$L__BB0_96:
	setp.lt.u32 	%p144, %r30, %r52;
	shl.b32 	%r335, %r3, 3;
	mov.u32 	%r336, %ctaid.x;
	mov.u32 	%r337, %ntid.x;
	mul.lo.s32 	%r338, %r336, %r337;
	shl.b32 	%r339, %r338, 3;
	add.s32 	%r340, %r339, %r335;
	add.s32 	%r342, %r340, 6;
	setp.lt.u32 	%p145, %r342, %r53;
	and.pred  	%p146, %p144, %p145;
	@%p146 bra 	$L__BB0_98;
	mov.b32 	%r343, 0;
	st.shared.u32 	[%r8+536], %r343;
$L__BB0_98:
	setp.lt.u32 	%p147, %r30, %r52;
	shl.b32 	%r344, %r3, 3;
	mov.u32 	%r345, %ctaid.x;
	mov.u32 	%r346, %ntid.x;
	mul.lo.s32 	%r347, %r345, %r346;
	shl.b32 	%r348, %r347, 3;
	add.s32 	%r349, %r348, %r344;
	add.s32 	%r351, %r349, 7;
	setp.lt.u32 	%p148, %r351, %r53;
	and.pred  	%p149, %p147, %p148;
	@%p149 bra 	$L__BB0_100;
	mov.b32 	%r352, 0;
	st.shared.u32 	[%r8+540], %r352;
$L__BB0_100:
	ld.param.u64 	%rd52, [_Z16_attentionKernelILi16ELi16ELi4ELi8EEvPKfS1_S1_iiPf_param_2];
	shl.b32 	%r353, %r3, 3;
	mov.u32 	%r354, %ctaid.x;
	mov.u32 	%r355, %ntid.x;
	mul.lo.s32 	%r356, %r354, %r355;
	shl.b32 	%r357, %r356, 3;
	add.s32 	%r358, %r357, %r353;
	setp.lt.u32 	%p150, %r358, %r53;
	add.s32 	%r33, %r27, 2;
	add.s32 	%r34, %r31, %r53;
	cvta.to.global.u64 	%rd22, %rd52;
	mul.wide.u32 	%rd23, %r34, 4;
	add.s64 	%rd24, %rd22, %rd23;
	ld.global.nc.v4.f32 	{%f592, %f593, %f594, %f595}, [%rd24];
	st.shared.v4.f32 	[%r8+1024], {%f592, %f593, %f594, %f595};
	add.s32 	%r35, %r32, %r53;
	mul.wide.u32 	%rd25, %r35, 4;
	add.s64 	%rd26, %rd22, %rd25;
	ld.global.nc.v4.f32 	{%f596, %f597, %f598, %f599}, [%rd26];
	st.shared.v4.f32 	[%r8+1040], {%f596, %f597, %f598, %f599};
	setp.lt.u32 	%p151, %r33, %r52;
	and.pred  	%p152, %p151, %p150;
	@%p152 bra 	$L__BB0_102;
	mov.b32 	%r360, 0;
	st.shared.u32 	[%r8+1024], %r360;
$L__BB0_102:
	setp.lt.u32 	%p153, %r33, %r52;
	shl.b32 	%r361, %r3, 3;
	mov.u32 	%r362, %ctaid.x;
	mov.u32 	%r363, %ntid.x;
	mul.lo.s32 	%r364, %r362, %r363;
	shl.b32 	%r365, %r364, 3;
	add.s32 	%r366, %r365, %r361;
	add.s32 	%r368, %r366, 1;
	setp.lt.u32 	%p154, %r368, %r53;
	and.pred  	%p155, %p153, %p154;
	@%p155 bra 	$L__BB0_104;
	mov.b32 	%r369, 0;
	st.shared.u32 	[%r8+1028], %r369;
$L__BB0_104:
	setp.lt.u32 	%p156, %r33, %r52;
	shl.b32 	%r370, %r3, 3;
	mov.u32 	%r371, %ctaid.x;
	mov.u32 	%r372, %ntid.x;
	mul.lo.s32 	%r373, %r371, %r372;
	shl.b32 	%r374, %r373, 3;
	add.s32 	%r375, %r374, %r370;
	add.s32 	%r377, %r375, 2;
	setp.lt.u32 	%p157, %r377, %r53;
	and.pred  	%p158, %p156, %p157;
	@%p158 bra 	$L__BB0_106;
	mov.b32 	%r378, 0;
	st.shared.u32 	[%r8+1032], %r378;
$L__BB0_106:
	setp.lt.u32 	%p159, %r33, %r52;
	shl.b32 	%r379, %r3, 3;
	mov.u32 	%r380, %ctaid.x;
	mov.u32 	%r381, %ntid.x;
	mul.lo.s32 	%r382, %r380, %r381;
	shl.b32 	%r383, %r382, 3;
	add.s32 	%r384, %r383, %r379;
	add.s32 	%r386, %r384, 3;
	setp.lt.u32 	%p160, %r386, %r53;
	and.pred  	%p161, %p159, %p160;
	@%p161 bra 	$L__BB0_108;
	mov.b32 	%r387, 0;
	st.shared.u32 	[%r8+1036], %r387;
$L__BB0_108:
	setp.lt.u32 	%p162, %r33, %r52;
	shl.b32 	%r388, %r3, 3;
	mov.u32 	%r389, %ctaid.x;
	mov.u32 	%r390, %ntid.x;
	mul.lo.s32 	%r391, %r389, %r390;
	shl.b32 	%r392, %r391, 3;
	add.s32 	%r393, %r392, %r388;
	add.s32 	%r395, %r393, 4;
	setp.lt.u32 	%p163, %r395, %r53;
	and.pred  	%p164, %p162, %p163;
	@%p164 bra 	$L__BB0_110;
	mov.b32 	%r396, 0;
	st.shared.u32 	[%r8+1040], %r396;
$L__BB0_110:
	setp.lt.u32 	%p165, %r33, %r52;
	shl.b32 	%r397, %r3, 3;
	mov.u32 	%r398, %ctaid.x;
	mov.u32 	%r399, %ntid.x;
	mul.lo.s32 	%r400, %r398, %r399;
	shl.b32 	%r401, %r400, 3;
	add.s32 	%r402, %r401, %r397;
	add.s32 	%r404, %r402, 5;
	setp.lt.u32 	%p166, %r404, %r53;
	and.pred  	%p167, %p165, %p166;
	@%p167 bra 	$L__BB0_112;
	mov.b32 	%r405, 0;
	st.shared.u32 	[%r8+1044], %r405;
$L__BB0_112:
	setp.lt.u32 	%p168, %r33, %r52;
	shl.b32 	%r406, %r3, 3;
	mov.u32 	%r407, %ctaid.x;
	mov.u32 	%r408, %ntid.x;
	mul.lo.s32 	%r409, %r407, %r408;
	shl.b32 	%r410, %r409, 3;
	add.s32 	%r411, %r410, %r406;
	add.s32 	%r413, %r411, 6;
	setp.lt.u32 	%p169, %r413, %r53;
	and.pred  	%p170, %p168, %p169;
	@%p170 bra 	$L__BB0_114;
	mov.b32 	%r414, 0;
	st.shared.u32 	[%r8+1048], %r414;
$L__BB0_114:
	setp.lt.u32 	%p171, %r33, %r52;
	shl.b32 	%r415, %r3, 3;
	mov.u32 	%r416, %ctaid.x;
	mov.u32 	%r417, %ntid.x;
	mul.lo.s32 	%r418, %r416, %r417;
	shl.b32 	%r419, %r418, 3;
	add.s32 	%r420, %r419, %r415;
	add.s32 	%r422, %r420, 7;
	setp.lt.u32 	%p172, %r422, %r53;
	and.pred  	%p173, %p171, %p172;
	@%p173 bra 	$L__BB0_116;
	mov.b32 	%r423, 0;
	st.shared.u32 	[%r8+1052], %r423;
$L__BB0_116:
	ld.param.u64 	%rd53, [_Z16_attentionKernelILi16ELi16ELi4ELi8EEvPKfS1_S1_iiPf_param_2];
	shl.b32 	%r424, %r3, 3;
	mov.u32 	%r425, %ctaid.x;
	mov.u32 	%r426, %ntid.x;
	mul.lo.s32 	%r427, %r425, %r426;
	shl.b32 	%r428, %r427, 3;
	add.s32 	%r429, %r428, %r424;
	setp.lt.u32 	%p174, %r429, %r53;
	add.s32 	%r36, %r27, 3;
	add.s32 	%r431, %r34, %r53;
	cvta.to.global.u64 	%rd27, %rd53;
	mul.wide.u32 	%rd28, %r431, 4;
	add.s64 	%rd29, %rd27, %rd28;
	ld.global.nc.v4.f32 	{%f600, %f601, %f602, %f603}, [%rd29];
	st.shared.v4.f32 	[%r8+1536], {%f600, %f601, %f602, %f603};
	add.s32 	%r432, %r35, %r53;
	mul.wide.u32 	%rd30, %r432, 4;
	add.s64 	%rd31, %rd27, %rd30;
	ld.global.nc.v4.f32 	{%f604, %f605, %f606, %f607}, [%rd31];
	st.shared.v4.f32 	[%r8+1552], {%f604, %f605, %f606, %f607};
	setp.lt.u32 	%p175, %r36, %r52;
	and.pred  	%p176, %p175, %p174;
	@%p176 bra 	$L__BB0_118;
	mov.b32 	%r433, 0;
	st.shared.u32 	[%r8+1536], %r433;
$L__BB0_118:
	setp.lt.u32 	%p177, %r36, %r52;
	shl.b32 	%r434, %r3, 3;
	mov.u32 	%r435, %ctaid.x;
	mov.u32 	%r436, %ntid.x;
	mul.lo.s32 	%r437, %r435, %r436;
	shl.b32 	%r438, %r437, 3;
	add.s32 	%r439, %r438, %r434;
	add.s32 	%r441, %r439, 1;
	setp.lt.u32 	%p178, %r441, %r53;
	and.pred  	%p179, %p177, %p178;
	@%p179 bra 	$L__BB0_120;
	mov.b32 	%r442, 0;
	st.shared.u32 	[%r8+1540], %r442;
$L__BB0_120:
	setp.lt.u32 	%p180, %r36, %r52;
	shl.b32 	%r443, %r3, 3;
	mov.u32 	%r444, %ctaid.x;
	mov.u32 	%r445, %ntid.x;
	mul.lo.s32 	%r446, %r444, %r445;
	shl.b32 	%r447, %r446, 3;
	add.s32 	%r448, %r447, %r443;
	add.s32 	%r450, %r448, 2;
	setp.lt.u32 	%p181, %r450, %r53;
	and.pred  	%p182, %p180, %p181;
	@%p182 bra 	$L__BB0_122;
	mov.b32 	%r451, 0;
	st.shared.u32 	[%r8+1544], %r451;
$L__BB0_122:
	setp.lt.u32 	%p183, %r36, %r52;
	shl.b32 	%r452, %r3, 3;
	mov.u32 	%r453, %ctaid.x;
	mov.u32 	%r454, %ntid.x;
	mul.lo.s32 	%r455, %r453, %r454;
	shl.b32 	%r456, %r455, 3;
	add.s32 	%r457, %r456, %r452;
	add.s32 	%r459, %r457, 3;
	setp.lt.u32 	%p184, %r459, %r53;
	and.pred  	%p185, %p183, %p184;
	@%p185 bra 	$L__BB0_124;
	mov.b32 	%r460, 0;
	st.shared.u32 	[%r8+1548], %r460;
$L__BB0_124:
	setp.lt.u32 	%p186, %r36, %r52;
	shl.b32 	%r461, %r3, 3;
	mov.u32 	%r462, %ctaid.x;
	mov.u32 	%r463, %ntid.x;
	mul.lo.s32 	%r464, %r462, %r463;
	shl.b32 	%r465, %r464, 3;
	add.s32 	%r466, %r465, %r461;
	add.s32 	%r468, %r466, 4;
	setp.lt.u32 	%p187, %r468, %r53;
	and.pred  	%p188, %p186, %p187;
	@%p188 bra 	$L__BB0_126;
	mov.b32 	%r469, 0;
	st.shared.u32 	[%r8+1552], %r469;
$L__BB0_126:
	setp.lt.u32 	%p189, %r36, %r52;
	shl.b32 	%r470, %r3, 3;
	mov.u32 	%r471, %ctaid.x;
	mov.u32 	%r472, %ntid.x;
	mul.lo.s32 	%r473, %r471, %r472;
	shl.b32 	%r474, %r473, 3;
	add.s32 	%r475, %r474, %r470;
	add.s32 	%r477, %r475, 5;
	setp.lt.u32 	%p190, %r477, %r53;
	and.pred  	%p191, %p189, %p190;
	@%p191 bra 	$L__BB0_128;
	mov.b32 	%r478, 0;
	st.shared.u32 	[%r8+1556], %r478;
$L__BB0_128:
	setp.lt.u32 	%p192, %r36, %r52;
	shl.b32 	%r479, %r3, 3;
	mov.u32 	%r480, %ctaid.x;
	mov.u32 	%r481, %ntid.x;
	mul.lo.s32 	%r482, %r480, %r481;
	shl.b32 	%r483, %r482, 3;
	add.s32 	%r484, %r483, %r479;
	add.s32 	%r486, %r484, 6;
	setp.lt.u32 	%p193, %r486, %r53;
	and.pred  	%p194, %p192, %p193;
	@%p194 bra 	$L__BB0_130;
	mov.b32 	%r487, 0;
	st.shared.u32 	[%r8+1560], %r487;
$L__BB0_130:
	setp.lt.u32 	%p195, %r36, %r52;
	shl.b32 	%r488, %r3, 3;
	mov.u32 	%r489, %ctaid.x;
	mov.u32 	%r490, %ntid.x;
	mul.lo.s32 	%r491, %r489, %r490;
	shl.b32 	%r492, %r491, 3;
	add.s32 	%r493, %r492, %r488;
	add.s32 	%r495, %r493, 7;
	setp.lt.u32 	%p196, %r495, %r53;
	and.pred  	%p197, %p195, %p196;
	@%p197 bra 	$L__BB0_132;
	mov.b32 	%r496, 0;
	st.shared.u32 	[%r8+1564], %r496;
$L__BB0_132:
	mov.f32 	%f785, 0f00000000;
	not.pred 	%p198, %p1;
	@%p198 bra 	$L__BB0_134;
	sub.f32 	%f609, %f744, %f765;
	mul.f32 	%f610, %f609, 0f3FB8AA3B;
	ex2.approx.f32 	%f785, %f610;
$L__BB0_134:
	st.shared.f32 	[%r9], %f785;
	@%p2 bra 	$L__BB0_136;
	mov.b32 	%r497, 0;
	st.shared.u32 	[%r9+4], %r497;
	bra.uni 	$L__BB0_137;
$L__BB0_136:
	sub.f32 	%f611, %f743, %f765;
	mul.f32 	%f612, %f611, 0f3FB8AA3B;
	ex2.approx.f32 	%f613, %f612;
	st.shared.f32 	[%r9+4], %f613;
$L__BB0_137:
	@%p3 bra 	$L__BB0_139;
	mov.b32 	%r498, 0;
	st.shared.u32 	[%r9+8], %r498;
	bra.uni 	$L__BB0_140;
$L__BB0_139:
	sub.f32 	%f614, %f742, %f765;
	mul.f32 	%f615, %f614, 0f3FB8AA3B;
	ex2.approx.f32 	%f616, %f615;
	st.shared.f32 	[%r9+8], %f616;
$L__BB0_140:
	@%p4 bra 	$L__BB0_142;
	mov.b32 	%r499, 0;
	st.shared.u32 	[%r9+12], %r499;
	bra.uni 	$L__BB0_143;
$L__BB0_142:
	sub.f32 	%f617, %f741, %f765;
	mul.f32 	%f618, %f617, 0f3FB8AA3B;
	ex2.approx.f32 	%f619, %f618;
	st.shared.f32 	[%r9+12], %f619;
$L__BB0_143:
	@%p5 bra 	$L__BB0_145;
	mov.b32 	%r500, 0;
	st.shared.u32 	[%r9+256], %r500;
	bra.uni 	$L__BB0_146;
$L__BB0_145:
	sub.f32 	%f620, %f740, %f771;
	mul.f32 	%f621, %f620, 0f3FB8AA3B;
	ex2.approx.f32 	%f622, %f621;
	st.shared.f32 	[%r9+256], %f622;
$L__BB0_146:
	@%p6 bra 	$L__BB0_148;
	mov.b32 	%r501, 0;
	st.shared.u32 	[%r9+260], %r501;
	bra.uni 	$L__BB0_149;
$L__BB0_148:
	sub.f32 	%f623, %f739, %f771;
	mul.f32 	%f624, %f623, 0f3FB8AA3B;
	ex2.approx.f32 	%f625, %f624;
	st.shared.f32 	[%r9+260], %f625;
$L__BB0_149:
	@%p7 bra 	$L__BB0_151;
	mov.b32 	%r502, 0;
	st.shared.u32 	[%r9+264], %r502;
	bra.uni 	$L__BB0_152;
$L__BB0_151:
	sub.f32 	%f626, %f738, %f771;
	mul.f32 	%f627, %f626, 0f3FB8AA3B;
	ex2.approx.f32 	%f628, %f627;
	st.shared.f32 	[%r9+264], %f628;
$L__BB0_152:
	@%p8 bra 	$L__BB0_154;
	mov.b32 	%r503, 0;
	st.shared.u32 	[%r9+268], %r503;
	bra.uni 	$L__BB0_155;
$L__BB0_154:
	sub.f32 	%f629, %f737, %f771;
	mul.f32 	%f630, %f629, 0f3FB8AA3B;
	ex2.approx.f32 	%f631, %f630;
	st.shared.f32 	[%r9+268], %f631;
$L__BB0_155:
	@%p9 bra 	$L__BB0_157;
	mov.b32 	%r504, 0;
	st.shared.u32 	[%r9+512], %r504;
	bra.uni 	$L__BB0_158;
$L__BB0_157:
	sub.f32 	%f632, %f736, %f777;
	mul.f32 	%f633, %f632, 0f3FB8AA3B;
	ex2.approx.f32 	%f634, %f633;
	st.shared.f32 	[%r9+512], %f634;
$L__BB0_158:
	@%p10 bra 	$L__BB0_160;
	mov.b32 	%r505, 0;
	st.shared.u32 	[%r9+516], %r505;
	bra.uni 	$L__BB0_161;
$L__BB0_160:
	sub.f32 	%f635, %f735, %f777;
	mul.f32 	%f636, %f635, 0f3FB8AA3B;
	ex2.approx.f32 	%f637, %f636;
	st.shared.f32 	[%r9+516], %f637;
$L__BB0_161:
	@%p11 bra 	$L__BB0_163;
	mov.b32 	%r506, 0;
	st.shared.u32 	[%r9+520], %r506;
	bra.uni 	$L__BB0_164;
$L__BB0_163:
	sub.f32 	%f638, %f734, %f777;
	mul.f32 	%f639, %f638, 0f3FB8AA3B;
	ex2.approx.f32 	%f640, %f639;
	st.shared.f32 	[%r9+520], %f640;
$L__BB0_164:
	@%p12 bra 	$L__BB0_166;
	mov.b32 	%r507, 0;
	st.shared.u32 	[%r9+524], %r507;
	bra.uni 	$L__BB0_167;
$L__BB0_166:
	sub.f32 	%f641, %f733, %f777;
	mul.f32 	%f642, %f641, 0f3FB8AA3B;
	ex2.approx.f32 	%f643, %f642;
	st.shared.f32 	[%r9+524], %f643;
$L__BB0_167:
	@%p13 bra 	$L__BB0_169;
	mov.b32 	%r508, 0;
	st.shared.u32 	[%r9+768], %r508;
	bra.uni 	$L__BB0_170;
$L__BB0_169:
	sub.f32 	%f644, %f732, %f783;
	mul.f32 	%f645, %f644, 0f3FB8AA3B;
	ex2.approx.f32 	%f646, %f645;
	st.shared.f32 	[%r9+768], %f646;
$L__BB0_170:
	@%p14 bra 	$L__BB0_172;
	mov.b32 	%r509, 0;
	st.shared.u32 	[%r9+772], %r509;
	bra.uni 	$L__BB0_173;
$L__BB0_172:
	sub.f32 	%f647, %f731, %f783;
	mul.f32 	%f648, %f647, 0f3FB8AA3B;
	ex2.approx.f32 	%f649, %f648;
	st.shared.f32 	[%r9+772], %f649;
$L__BB0_173:
	@%p15 bra 	$L__BB0_175;
	mov.b32 	%r510, 0;
	st.shared.u32 	[%r9+776], %r510;
	bra.uni 	$L__BB0_176;
$L__BB0_175:
	sub.f32 	%f650, %f730, %f783;
	mul.f32 	%f651, %f650, 0f3FB8AA3B;
	ex2.approx.f32 	%f652, %f651;
	st.shared.f32 	[%r9+776], %f652;
$L__BB0_176:
	@%p16 bra 	$L__BB0_178;
	mov.b32 	%r511, 0;
	st.shared.u32 	[%r9+780], %r511;
	bra.uni 	$L__BB0_179;
$L__BB0_178:
	sub.f32 	%f653, %f729, %f783;
	mul.f32 	%f654, %f653, 0f3FB8AA3B;
	ex2.approx.f32 	%f655, %f654;
	st.shared.f32 	[%r9+780], %f655;
$L__BB0_179:
	bar.sync 	0;
	mov.b32 	%r551, 0;
$L__BB0_180:
	mov.u32 	%r513, %tid.y;
	shl.b32 	%r514, %r513, 8;
	add.s32 	%r515, %r551, %r514;
	shl.b32 	%r516, %r551, 7;
	shl.b32 	%r517, %r3, 3;
	add.s32 	%r518, %r516, %r517;
	shl.b32 	%r519, %r518, 2;
	mov.u32 	%r520, _ZZ16_attentionKernelILi16ELi16ELi4ELi8EEvPKfS1_S1_iiPfE7shareVK;
	add.s32 	%r521, %r520, %r519;
	shl.b32 	%r522, %r515, 2;
	mov.u32 	%r523, _ZZ16_attentionKernelILi16ELi16ELi4ELi8EEvPKfS1_S1_iiPfE7shareQK;
	add.s32 	%r524, %r523, %r522;
	ld.shared.f32 	%f656, [%r524];
	ld.shared.f32 	%f657, [%r521];
	fma.rn.f32 	%f704, %f656, %f657, %f704;
	ld.shared.f32 	%f658, [%r521+4];
	fma.rn.f32 	%f703, %f656, %f658, %f703;
	ld.shared.f32 	%f659, [%r521+8];
	fma.rn.f32 	%f702, %f656, %f659, %f702;
	ld.shared.f32 	%f660, [%r521+12];
	fma.rn.f32 	%f701, %f656, %f660, %f701;
	ld.shared.f32 	%f661, [%r521+16];
	fma.rn.f32 	%f700, %f656, %f661, %f700;
	ld.shared.f32 	%f662, [%r521+20];
	fma.rn.f32 	%f699, %f656, %f662, %f699;
	ld.shared.f32 	%f663, [%r521+24];
	fma.rn.f32 	%f698, %f656, %f663, %f698;
	ld.shared.f32 	%f664, [%r521+28];
	fma.rn.f32 	%f697, %f656, %f664, %f697;
	ld.shared.f32 	%f665, [%r524+256];
	fma.rn.f32 	%f696, %f665, %f657, %f696;
	fma.rn.f32 	%f695, %f665, %f658, %f695;
	fma.rn.f32 	%f694, %f665, %f659, %f694;
	fma.rn.f32 	%f693, %f665, %f660, %f693;
	fma.rn.f32 	%f692, %f665, %f661, %f692;
	fma.rn.f32 	%f691, %f665, %f662, %f691;
	fma.rn.f32 	%f690, %f665, %f663, %f690;
	fma.rn.f32 	%f689, %f665, %f664, %f689;
	ld.shared.f32 	%f666, [%r524+512];
	fma.rn.f32 	%f688, %f666, %f657, %f688;
	fma.rn.f32 	%f687, %f666, %f658, %f687;
	fma.rn.f32 	%f686, %f666, %f659, %f686;
	fma.rn.f32 	%f685, %f666, %f660, %f685;
	fma.rn.f32 	%f684, %f666, %f661, %f684;
	fma.rn.f32 	%f683, %f666, %f662, %f683;
	fma.rn.f32 	%f682, %f666, %f663, %f682;
	fma.rn.f32 	%f681, %f666, %f664, %f681;
	ld.shared.f32 	%f667, [%r524+768];
	fma.rn.f32 	%f680, %f667, %f657, %f680;
	fma.rn.f32 	%f679, %f667, %f658, %f679;
	fma.rn.f32 	%f678, %f667, %f659, %f678;
	fma.rn.f32 	%f677, %f667, %f660, %f677;
	fma.rn.f32 	%f676, %f667, %f661, %f676;
	fma.rn.f32 	%f675, %f667, %f662, %f675;
	fma.rn.f32 	%f674, %f667, %f663, %f674;
	fma.rn.f32 	%f673, %f667, %f664, %f673;
	add.s32 	%r551, %r551, 1;
	setp.ne.s32 	%p199, %r551, 64;
	@%p199 bra 	$L__BB0_180;
	bar.sync 	0;
	add.s32 	%r546, %r546, 1;
	add.s32 	%r525, %r52, 63;
	shr.u32 	%r526, %r525, 6;
	setp.ne.s32 	%p200, %r546, %r526;
	mov.f32 	%f705, %f783;
	mov.f32 	%f706, %f777;
	mov.f32 	%f707, %f771;
	mov.f32 	%f708, %f765;
	@%p200 bra 	$L__BB0_2;
$L__BB0_182:
	mov.f32 	%f668, 0f3F800000;
	div.approx.f32 	%f669, %f668, %f712;
	mul.f32 	%f299, %f669, %f704;
	mul.f32 	%f300, %f669, %f703;
	mul.f32 	%f301, %f669, %f702;
	mul.f32 	%f302, %f669, %f701;
	mul.f32 	%f303, %f669, %f700;
	mul.f32 	%f304, %f669, %f699;
	mul.f32 	%f305, %f669, %f698;
	mul.f32 	%f306, %f669, %f697;
	div.approx.f32 	%f670, %f668, %f711;
	mul.f32 	%f307, %f670, %f696;
	mul.f32 	%f308, %f670, %f695;
	mul.f32 	%f309, %f670, %f694;
	mul.f32 	%f310, %f670, %f693;
	mul.f32 	%f311, %f670, %f692;
	mul.f32 	%f312, %f670, %f691;
	mul.f32 	%f313, %f670, %f690;
	mul.f32 	%f314, %f670, %f689;
	div.approx.f32 	%f671, %f668, %f710;
	mul.f32 	%f315, %f671, %f688;
	mul.f32 	%f316, %f671, %f687;
	mul.f32 	%f317, %f671, %f686;
	mul.f32 	%f318, %f671, %f685;
	mul.f32 	%f319, %f671, %f684;
	mul.f32 	%f320, %f671, %f683;
	mul.f32 	%f321, %f671, %f682;
	mul.f32 	%f322, %f671, %f681;
	div.approx.f32 	%f672, %f668, %f709;
	mul.f32 	%f323, %f672, %f680;
	mul.f32 	%f324, %f672, %f679;
	mul.f32 	%f325, %f672, %f678;
	mul.f32 	%f326, %f672, %f677;
	mul.f32 	%f327, %f672, %f676;
	mul.f32 	%f328, %f672, %f675;
	mul.f32 	%f329, %f672, %f674;
	mul.f32 	%f330, %f672, %f673;
	mov.u32 	%r527, %tid.y;
	shl.b32 	%r528, %r527, 2;
	mov.u32 	%r529, %ctaid.y;
	mov.u32 	%r530, %ntid.y;
	mul.lo.s32 	%r531, %r529, %r530;
	shl.b32 	%r532, %r531, 2;
	add.s32 	%r40, %r532, %r528;
	mov.u32 	%r533, %tid.x;
	shl.b32 	%r534, %r533, 3;
	mov.u32 	%r535, %ctaid.x;
	mov.u32 	%r536, %ntid.x;
	mul.lo.s32 	%r537, %r535, %r536;
	shl.b32 	%r538, %r537, 3;
	add.s32 	%r539, %r538, %r534;
	setp.ge.u32 	%p201, %r40, %r52;
	mul.lo.s32 	%r42, %r40, %r53;
	add.s32 	%r43, %r539, %r42;
	setp.ge.u32 	%p202, %r539, %r53;
	or.pred  	%p203, %p201, %p202;
	@%p203 bra 	$L__BB0_184;
	mul.wide.u32 	%rd32, %r43, 4;
	add.s64 	%rd33, %rd1, %rd32;
	st.global.v4.f32 	[%rd33], {%f299, %f300, %f301, %f302};
$L__BB0_184:
	setp.ge.u32 	%p204, %r40, %r52;
	add.s32 	%r44, %r539, 4;
	setp.ge.u32 	%p205, %r44, %r53;
	or.pred  	%p206, %p204, %p205;
	@%p206 bra 	$L__BB0_186;
	add.s32 	%r540, %r44, %r42;
	mul.wide.u32 	%rd34, %r540, 4;
	add.s64 	%rd35, %rd1, %rd34;
	st.global.v4.f32 	[%rd35], {%f303, %f304, %f305, %f306};
$L__BB0_186:
	setp.ge.u32 	%p207, %r539, %r53;
	add.s32 	%r45, %r40, 1;
	setp.ge.u32 	%p208, %r45, %r52;
	add.s32 	%r46, %r42, %r53;
	add.s32 	%r47, %r43, %r53;
	or.pred  	%p209, %p208, %p207;
	@%p209 bra 	$L__BB0_188;
	mul.wide.u32 	%rd36, %r47, 4;
	add.s64 	%rd37, %rd1, %rd36;
	st.global.v4.f32 	[%rd37], {%f307, %f308, %f309, %f310};
$L__BB0_188:
	setp.ge.u32 	%p210, %r45, %r52;
	setp.ge.u32 	%p211, %r44, %r53;
	or.pred  	%p212, %p210, %p211;
	@%p212 bra 	$L__BB0_190;
	add.s32 	%r541, %r44, %r46;
	mul.wide.u32 	%rd38, %r541, 4;
	add.s64 	%rd39, %rd1, %rd38;
	st.global.v4.f32 	[%rd39], {%f311, %f312, %f313, %f314};
$L__BB0_190:
	setp.ge.u32 	%p213, %r539, %r53;
	add.s32 	%r48, %r40, 2;
	setp.ge.u32 	%p214, %r48, %r52;
	add.s32 	%r49, %r46, %r53;
	add.s32 	%r50, %r47, %r53;
	or.pred  	%p215, %p214, %p213;
	@%p215 bra 	$L__BB0_192;
	mul.wide.u32 	%rd40, %r50, 4;
	add.s64 	%rd41, %rd1, %rd40;
	st.global.v4.f32 	[%rd41], {%f315, %f316, %f317, %f318};
$L__BB0_192:
	setp.ge.u32 	%p216, %r48, %r52;
	setp.ge.u32 	%p217, %r44, %r53;
	or.pred  	%p218, %p216, %p217;
	@%p218 bra 	$L__BB0_194;
	add.s32 	%r542, %r44, %r49;
	mul.wide.u32 	%rd42, %r542, 4;
	add.s64 	%rd43, %rd1, %rd42;
	st.global.v4.f32 	[%rd43], {%f319, %f320, %f321, %f322};
$L__BB0_194:
	setp.ge.u32 	%p219, %r539, %r53;
	add.s32 	%r51, %r40, 3;
	setp.ge.u32 	%p220, %r51, %r52;
	or.pred  	%p221, %p220, %p219;
	@%p221 bra 	$L__BB0_196;
	add.s32 	%r543, %r50, %r53;
	mul.wide.u32 	%rd44, %r543, 4;
	add.s64 	%rd45, %rd1, %rd44;
	st.global.v4.f32 	[%rd45], {%f323, %f324, %f325, %f326};
$L__BB0_196:
	setp.ge.u32 	%p222, %r51, %r52;
	setp.ge.u32 	%p223, %r44, %r53;
	or.pred  	%p224, %p222, %p223;
	@%p224 bra 	$L__BB0_198;
	add.s32 	%r544, %r49, %r53;
	add.s32 	%r545, %r44, %r544;
	mul.wide.u32 	%rd46, %r545, 4;
	add.s64 	%rd47, %rd1, %rd46;
	st.global.v4.f32 	[%rd47], {%f327, %f328, %f329, %f330};
$L__BB0_198:
	ret;

}


// ===== COMPILED SASS (sm_100) =====

	.target	sm_100

	.elftype	@"ET_EXEC"


//--------------------- .note.nv.tkinfo           --------------------------
	.section	.note.nv.tkinfo,"",@"SHT_NOTE"
	.sectionflags	@"SHF_NOTE_NV_TKINFO"
	.tkinfo
        /*0018*/ 	.word	0x00000002
        /*0030*/ 	.string	""
        /*0030*/ 	.string	"ptxas"
        /*0030*/ 	.string	"Cuda compilation tools, release 13.0, V13.0.88"
        /*0030*/ 	.string	"Build cuda_13.0.r13.0/compiler.36424714_0"
        /*0030*/ 	.string	"-arch sm_100 -m 64 "



//--------------------- .note.nv.cuinfo           --------------------------
	.section	.note.nv.cuinfo,"",@"SHT_NOTE"
	.sectionflags	@"SHF_NOTE_NV_CUINFO"
        /*0018*/ 	.short	0x0002
        /*001a*/ 	.short	0x0064
        /*001c*/ 	.short	0x0082
	.zero		2


//--------------------- .nv.info                  --------------------------
	.section	.nv.info,"",@"SHT_CUDA_INFO"
	.align	4


	//----- nvinfo : EIATTR_REGCOUNT
	.align		4
        /*0000*/ 	.byte	0x04, 0x2f
        /*0002*/ 	.short	(.L_29 - .L_28)
	.align		4
.L_28:
        /*0004*/ 	.word	index@(_Z16_attentionKernelILi16ELi16ELi4ELi8EEvPKfS1_S1_iiPf)
        /*0008*/ 	.word	0x00000062


	//----- nvinfo : EIATTR_FRAME_SIZE
	.align		4
.L_29:
        /*000c*/ 	.byte	0x04, 0x11
        /*000e*/ 	.short	(.L_31 - .L_30)
	.align		4
.L_30:
        /*0010*/ 	.word	index@(_Z16_attentionKernelILi16ELi16ELi4ELi8EEvPKfS1_S1_iiPf)
        /*0014*/ 	.word	0x00000000


	//----- nvinfo : EIATTR_MIN_STACK_SIZE
	.align		4
.L_31:
        /*0018*/ 	.byte	0x04, 0x12
        /*001a*/ 	.short	(.L_33 - .L_32)
	.align		4
.L_32:
        /*001c*/ 	.word	index@(_Z16_attentionKernelILi16ELi16ELi4ELi8EEvPKfS1_S1_iiPf)
        /*0020*/ 	.word	0x00000000
.L_33:


//--------------------- .nv.compat                --------------------------
	.section	.nv.compat,"",@"SHT_CUDA_COMPAT_INFO"
	.align	4
        /*0000*/ 	.byte	0x02, 0x09, 0x00, 0x00, 0x02, 0x02, 0x01, 0x00, 0x02, 0x05, 0x05, 0x00, 0x03, 0x07, 0x01, 0x01
        /*0010*/ 	.byte	0x02, 0x03, 0x00, 0x00, 0x02, 0x06, 0x01, 0x00, 0x04, 0x0b, 0x08, 0x00, 0x01, 0x00, 0x00, 0x00
        /*0020*/ 	.byte	0x00, 0x00, 0x00, 0x00


//--------------------- .nv.info._Z16_attentionKernelILi16ELi16ELi4ELi8EEvPKfS1_S1_iiPf --------------------------
	.section	.nv.info._Z16_attentionKernelILi16ELi16ELi4ELi8EEvPKfS1_S1_iiPf,"",@"SHT_CUDA_INFO"
	.sectionflags	@""
	.align	4


	//----- nvinfo : EIATTR_CUDA_API_VERSION
	.align		4
        /*0000*/ 	.byte	0x04, 0x37
        /*0002*/ 	.short	(.L_35 - .L_34)
.L_34:
        /*0004*/ 	.word	0x00000082


	//----- nvinfo : EIATTR_KPARAM_INFO
	.align		4
.L_35:
        /*0008*/ 	.byte	0x04, 0x17
        /*000a*/ 	.short	(.L_37 - .L_36)
.L_36:
        /*000c*/ 	.word	0x00000000
        /*0010*/ 	.short	0x0005
        /*0012*/ 	.short	0x0020
        /*0014*/ 	.byte	0x00, 0xf5, 0x21, 0x00


	//----- nvinfo : EIATTR_KPARAM_INFO
	.align		4
.L_37:
        /*0018*/ 	.byte	0x04, 0x17
        /*001a*/ 	.short	(.L_39 - .L_38)
.L_38:
        /*001c*/ 	.word	0x00000000
        /*0020*/ 	.short	0x0004
        /*0022*/ 	.short	0x001c
        /*0024*/ 	.byte	0x00, 0xf0, 0x11, 0x00


	//----- nvinfo : EIATTR_KPARAM_INFO
	.align		4
.L_39:
        /*0028*/ 	.byte	0x04, 0x17
        /*002a*/ 	.short	(.L_41 - .L_40)
.L_40:
        /*002c*/ 	.word	0x00000000
        /*0030*/ 	.short	0x0003
        /*0032*/ 	.short	0x0018
        /*0034*/ 	.byte	0x00, 0xf0, 0x11, 0x00


	//----- nvinfo : EIATTR_KPARAM_INFO
	.align		4
.L_41:
        /*0038*/ 	.byte	0x04, 0x17
        /*003a*/ 	.short	(.L_43 - .L_42)
.L_42:
        /*003c*/ 	.word	0x00000000
        /*0040*/ 	.short	0x0002
        /*0042*/ 	.short	0x0010
        /*0044*/ 	.byte	0x00, 0xf5, 0x21, 0x00


	//----- nvinfo : EIATTR_KPARAM_INFO
	.align		4
.L_43:
        /*0048*/ 	.byte	0x04, 0x17
        /*004a*/ 	.short	(.L_45 - .L_44)
.L_44:
        /*004c*/ 	.word	0x00000000
        /*0050*/ 	.short	0x0001
        /*0052*/ 	.short	0x0008
        /*0054*/ 	.byte	0x00, 0xf5, 0x21, 0x00


	//----- nvinfo : EIATTR_KPARAM_INFO
	.align		4
.L_45:
        /*0058*/ 	.byte	0x04, 0x17
        /*005a*/ 	.short	(.L_47 - .L_46)
.L_46:
        /*005c*/ 	.word	0x00000000
        /*0060*/ 	.short	0x0000
        /*0062*/ 	.short	0x0000
        /*0064*/ 	.byte	0x00, 0xf5, 0x21, 0x00


	//----- nvinfo : EIATTR_SPARSE_MMA_MASK
	.align		4
.L_47:
        /*0068*/ 	.byte	0x03, 0x50
        /*006a*/ 	.short	0x0000


	//----- nvinfo : EIATTR_MAXREG_COUNT
	.align		4
        /*006c*/ 	.byte	0x03, 0x1b
        /*006e*/ 	.short	0x00ff


	//----- nvinfo : EIATTR_NUM_BARRIERS
	.align		4
        /*0070*/ 	.byte	0x02, 0x4c
        /*0072*/ 	.byte	0x01
	.zero		1


	//----- nvinfo : EIATTR_MERCURY_ISA_VERSION
	.align		4
        /*0074*/ 	.byte	0x03, 0x5f
        /*0076*/ 	.short	0x0101


	//----- nvinfo : EIATTR_COOP_GROUP_MASK_REGIDS
	.align		4
        /*0078*/ 	.byte	0x04, 0x29
        /*007a*/ 	.short	(.L_49 - .L_48)


	//   ....[0]....
.L_48:
        /*007c*/ 	.word	0xffffffff


	//   ....[1]....
        /*0080*/ 	.word	0xffffffff


	//   ....[2]....
        /*0084*/ 	.word	0xffffffff


	//   ....[3]....
        /*0088*/ 	.word	0xffffffff


	//   ....[4]....
        /*008c*/ 	.word	0xffffffff


	//   ....[5]....
        /*0090*/ 	.word	0xffffffff


	//   ....[6]....
        /*0094*/ 	.word	0xffffffff


	//   ....[7]....
        /*0098*/ 	.word	0xffffffff


	//   ....[8]....
        /*009c*/ 	.word	0xffffffff


	//   ....[9]....
        /*00a0*/ 	.word	0xffffffff


	//   ....[10]....
        /*00a4*/ 	.word	0xffffffff


	//   ....[11]....
        /*00a8*/ 	.word	0xffffffff


	//   ....[12]....
        /*00ac*/ 	.word	0xffffffff


	//   ....[13]....
        /*00b0*/ 	.word	0xffffffff


	//   ....[14]....
        /*00b4*/ 	.word	0xffffffff


	//   ....[15]....
        /*00b8*/ 	.word	0xffffffff


	//   ....[16]....
        /*00bc*/ 	.word	0xffffffff


	//   ....[17]....
        /*00c0*/ 	.word	0xffffffff


	//   ....[18]....
        /*00c4*/ 	.word	0xffffffff


	//   ....[19]....
        /*00c8*/ 	.word	0xffffffff


	//   ....[20]....
        /*00cc*/ 	.word	0xffffffff


	//   ....[21]....
        /*00d0*/ 	.word	0xffffffff


	//   ....[22]....
        /*00d4*/ 	.word	0xffffffff


	//   ....[23]....
        /*00d8*/ 	.word	0xffffffff


	//   ....[24]....
        /*00dc*/ 	.word	0xffffffff


	//   ....[25]....
        /*00e0*/ 	.word	0xffffffff


	//   ....[26]....
        /*00e4*/ 	.word	0xffffffff


	//   ....[27]....
        /*00e8*/ 	.word	0xffffffff


	//   ....[28]....
        /*00ec*/ 	.word	0xffffffff


	//   ....[29]....
        /*00f0*/ 	.word	0xffffffff


	//   ....[30]....
        /*00f4*/ 	.word	0xffffffff


	//   ....[31]....
        /*00f8*/ 	.word	0xffffffff


	//----- nvinfo : EIATTR_COOP_GROUP_INSTR_OFFSETS
	.align		4
.L_49:
        /*00fc*/ 	.byte	0x04, 0x28
        /*00fe*/ 	.short	(.L_51 - .L_50)


	//   ....[0]....
.L_50:
        /*0100*/ 	.word	0x00001300


	//   ....[1]....
        /*0104*/ 	.word	0x00001330


	//   ....[2]....
        /*0108*/ 	.word	0x00001370


	//   ....[3]....
        /*010c*/ 	.word	0x00001390


	//   ....[4]....
        /*0110*/ 	.word	0x00001680


	//   ....[5]....
        /*0114*/ 	.word	0x000016c0


	//   ....[6]....
        /*0118*/ 	.word	0x000016e0


	//   ....[7]....
        /*011c*/ 	.word	0x00001700


	//   ....[8]....
        /*0120*/ 	.word	0x00001a30


	//   ....[9]....
        /*0124*/ 	.word	0x00001a50


	//   ....[10]....
        /*0128*/ 	.word	0x00001a70


	//   ....[11]....
        /*012c*/ 	.word	0x00001a90


	//   ....[12]....
        /*0130*/ 	.word	0x00001d80


	//   ....[13]....
        /*0134*/ 	.word	0x00001e50


	//   ....[14]....
        /*0138*/ 	.word	0x00001e70


	//   ....[15]....
        /*013c*/ 	.word	0x00001e90


	//   ....[16]....
        /*0140*/ 	.word	0x00002200


	//   ....[17]....
        /*0144*/ 	.word	0x00002220


	//   ....[18]....
        /*0148*/ 	.word	0x00002240


	//   ....[19]....
        /*014c*/ 	.word	0x00002260


	//   ....[20]....
        /*0150*/ 	.word	0x00002570


	//   ....[21]....
        /*0154*/ 	.word	0x00002640


	//   ....[22]....
        /*0158*/ 	.word	0x00002660


	//   ....[23]....
        /*015c*/ 	.word	0x00002680


	//   ....[24]....
        /*0160*/ 	.word	0x000029b0


	//   ....[25]....
        /*0164*/ 	.word	0x000029d0


	//   ....[26]....
        /*0168*/ 	.word	0x000029f0


	//   ....[27]....
        /*016c*/ 	.word	0x00002a10


	//   ....[28]....
        /*0170*/ 	.word	0x00002d30


	//   ....[29]....
        /*0174*/ 	.word	0x00002e00


	//   ....[30]....
        /*0178*/ 	.word	0x00002e20


	//   ....[31]....
        /*017c*/ 	.word	0x00002e40


	//----- nvinfo : EIATTR_VRC_CTA_INIT_COUNT
	.align		4
.L_51:
        /*0180*/ 	.byte	0x02, 0x4a
	.zero		1
	.zero		1


	//----- nvinfo : EIATTR_EXIT_INSTR_OFFSETS
	.align		4
        /*0184*/ 	.byte	0x04, 0x1c
        /*0186*/ 	.short	(.L_53 - .L_52)


	//   ....[0]....
.L_52:
        /*0188*/ 	.word	0x00005cb0


	//   ....[1]....
        /*018c*/ 	.word	0x00005d40


	//----- nvinfo : EIATTR_CRS_STACK_SIZE
	.align		4
.L_53:
        /*0190*/ 	.byte	0x04, 0x1e
        /*0192*/ 	.short	(.L_55 - .L_54)
.L_54:
        /*0194*/ 	.word	0x00000000


	//----- nvinfo : EIATTR_CBANK_PARAM_SIZE
	.align		4
.L_55:
        /*0198*/ 	.byte	0x03, 0x19
        /*019a*/ 	.short	0x0028


	//----- nvinfo : EIATTR_PARAM_CBANK
	.align		4
        /*019c*/ 	.byte	0x04, 0x0a
        /*019e*/ 	.short	(.L_57 - .L_56)
	.align		4
.L_56:
        /*01a0*/ 	.word	index@(.nv.constant0._Z16_attentionKernelILi16ELi16ELi4ELi8EEvPKfS1_S1_iiPf)
        /*01a4*/ 	.short	0x0380
        /*01a6*/ 	.short	0x0028


	//----- nvinfo : EIATTR_SW_WAR
	.align		4
.L_57:
        /*01a8*/ 	.byte	0x04, 0x36
        /*01aa*/ 	.short	(.L_59 - .L_58)
.L_58:
        /*01ac*/ 	.word	0x00000008
.L_59:


//--------------------- .nv.callgraph             --------------------------
	.section	.nv.callgraph,"",@"SHT_CUDA_CALLGRAPH"
	.align	4
	.sectionentsize	8
	.align		4
        /*0000*/ 	.word	0x00000000
	.align		4
        /*0004*/ 	.word	0xffffffff
	.align		4
        /*0008*/ 	.word	0x00000000
	.align		4
        /*000c*/ 	.word	0xfffffffe
	.align		4
        /*0010*/ 	.word	0x00000000
	.align		4
        /*0014*/ 	.word	0xfffffffd
	.align		4
        /*0018*/ 	.word	0x00000000
	.align		4
        /*001c*/ 	.word	0xfffffffc


//--------------------- .nv.constant4             --------------------------
	.section	.nv.constant4,"a",@progbits
	.align	8
	.align		8
.nv.constant4:
        /*0000*/ 	.dword	_ZN34_INTERNAL_a0d2796f_4_k_cu_93dd87b44cuda3std3__45__cpo5beginE
	.align		8
        /*0008*/ 	.dword	_ZN34_INTERNAL_a0d2796f_4_k_cu_93dd87b44cuda3std3__45__cpo3endE
	.align		8
        /*0010*/ 	.dword	_ZN34_INTERNAL_a0d2796f_4_k_cu_93dd87b44cuda3std3__45__cpo6cbeginE
	.align		8
        /*0018*/ 	.dword	_ZN34_INTERNAL_a0d2796f_4_k_cu_93dd87b44cuda3std3__45__cpo4cendE
	.align		8
        /*0020*/ 	.dword	_ZN34_INTERNAL_a0d2796f_4_k_cu_93dd87b44cuda3std3__45__cpo6rbeginE
	.align		8
        /*0028*/ 	.dword	_ZN34_INTERNAL_a0d2796f_4_k_cu_93dd87b44cuda3std3__45__cpo4rendE
	.align		8
        /*0030*/ 	.dword	_ZN34_INTERNAL_a0d2796f_4_k_cu_93dd87b44cuda3std3__45__cpo7crbeginE
	.align		8
        /*0038*/ 	.dword	_ZN34_INTERNAL_a0d2796f_4_k_cu_93dd87b44cuda3std3__45__cpo5crendE
	.align		8
        /*0040*/ 	.dword	_ZN34_INTERNAL_a0d2796f_4_k_cu_93dd87b44cuda3std3__436_GLOBAL__N__a0d2796f_4_k_cu_93dd87b46ignoreE
	.align		8
        /*0048*/ 	.dword	_ZN34_INTERNAL_a0d2796f_4_k_cu_93dd87b44cuda3std3__419piecewise_constructE
	.align		8
        /*0050*/ 	.dword	_ZN34_INTERNAL_a0d2796f_4_k_cu_93dd87b44cuda3std3__48in_placeE
	.align		8
        /*0058*/ 	.dword	_ZN34_INTERNAL_a0d2796f_4_k_cu_93dd87b44cuda3std3__420unreachable_sentinelE
	.align		8
        /*0060*/ 	.dword	_ZN34_INTERNAL_a0d2796f_4_k_cu_93dd87b44cuda3std6ranges3__45__cpo4swapE
	.align		8
        /*0068*/ 	.dword	_ZN34_INTERNAL_a0d2796f_4_k_cu_93dd87b44cuda3std6ranges3__45__cpo9iter_moveE
	.align		8
        /*0070*/ 	.dword	_ZN34_INTERNAL_a0d2796f_4_k_cu_93dd87b44cuda3std6ranges3__45__cpo5beginE
	.align		8
        /*0078*/ 	.dword	_ZN34_INTERNAL_a0d2796f_4_k_cu_93dd87b44cuda3std6ranges3__45__cpo3endE
	.align		8
        /*0080*/ 	.dword	_ZN34_INTERNAL_a0d2796f_4_k_cu_93dd87b44cuda3std6ranges3__45__cpo6cbeginE
	.align		8
        /*0088*/ 	.dword	_ZN34_INTERNAL_a0d2796f_4_k_cu_93dd87b44cuda3std6ranges3__45__cpo4cendE
	.align		8
        /*0090*/ 	.dword	_ZN34_INTERNAL_a0d2796f_4_k_cu_93dd87b44cuda3std6ranges3__45__cpo7advanceE
	.align		8
        /*0098*/ 	.dword	_ZN34_INTERNAL_a0d2796f_4_k_cu_93dd87b44cuda3std6ranges3__45__cpo9iter_swapE
	.align		8
        /*00a0*/ 	.dword	_ZN34_INTERNAL_a0d2796f_4_k_cu_93dd87b44cuda3std6ranges3__45__cpo4nextE
	.align		8
        /*00a8*/ 	.dword	_ZN34_INTERNAL_a0d2796f_4_k_cu_93dd87b44cuda3std6ranges3__45__cpo4prevE
	.align		8
        /*00b0*/ 	.dword	_ZN34_INTERNAL_a0d2796f_4_k_cu_93dd87b44cuda3std6ranges3__45__cpo4dataE
	.align		8
        /*00b8*/ 	.dword	_ZN34_INTERNAL_a0d2796f_4_k_cu_93dd87b44cuda3std6ranges3__45__cpo5cdataE
	.align		8
        /*00c0*/ 	.dword	_ZN34_INTERNAL_a0d2796f_4_k_cu_93dd87b44cuda3std6ranges3__45__cpo4sizeE
	.align		8
        /*00c8*/ 	.dword	_ZN34_INTERNAL_a0d2796f_4_k_cu_93dd87b44cuda3std6ranges3__45__cpo5ssizeE
	.align		8
        /*00d0*/ 	.dword	_ZN34_INTERNAL_a0d2796f_4_k_cu_93dd87b44cuda3std6ranges3__45__cpo8distanceE
	.align		8
        /*00d8*/ 	.dword	_ZN34_INTERNAL_a0d2796f_4_k_cu_93dd87b46thrust24THRUST_300001_SM_1000_NS6system6detail10sequential3seqE


//--------------------- .text._Z16_attentionKernelILi16ELi16ELi4ELi8EEvPKfS1_S1_iiPf --------------------------
	.section	.text._Z16_attentionKernelILi16ELi16ELi4ELi8EEvPKfS1_S1_iiPf,"ax",@progbits
	.align	128
        .global         _Z16_attentionKernelILi16ELi16ELi4ELi8EEvPKfS1_S1_iiPf
        .type           _Z16_attentionKernelILi16ELi16ELi4ELi8EEvPKfS1_S1_iiPf,@function
        .size           _Z16_attentionKernelILi16ELi16ELi4ELi8EEvPKfS1_S1_iiPf,(.L_x_53 - _Z16_attentionKernelILi16ELi16ELi4ELi8EEvPKfS1_S1_iiPf)
        .other          _Z16_attentionKernelILi16ELi16ELi4ELi8EEvPKfS1_S1_iiPf,@"STO_CUDA_ENTRY STV_DEFAULT"
_Z16_attentionKernelILi16ELi16ELi4ELi8EEvPKfS1_S1_iiPf:
.text._Z16_attentionKernelILi16ELi16ELi4ELi8EEvPKfS1_S1_iiPf:
[----:B------:R-:W-:Y:S01]  /*0000*/  LDC R1, c[0x0][0x37c] ;  /* 0x0000df00ff017b82 */ /* 0x000fe20000000800 */
[----:B------:R-:W0:Y:S07]  /*0010*/  LDCU UR12, c[0x0][0x398] ;  /* 0x00007300ff0c77ac */ /* 0x000e2e0008000800 */
[----:B------:R-:W1:Y:S01]  /*0020*/  S2UR UR11, SR_CTAID.Y ;  /* 0x00000000000b79c3 */ /* 0x000e620000002600 */
[----:B------:R-:W-:Y:S01]  /*0030*/  HFMA2 R59, -RZ, RZ, 0, 0 ;  /* 0x00000000ff3b7431 */ /* 0x000fe200000001ff */
[----:B------:R-:W-:Y:S01]  /*0040*/  CS2R R16, SRZ ;  /* 0x0000000000107805 */ /* 0x000fe2000001ff00 */
[----:B------:R-:W2:Y:S01]  /*0050*/  LDCU UR5, c[0x0][0x360] ;  /* 0x00006c00ff0577ac */ /* 0x000ea20008000800 */
[----:B------:R-:W-:Y:S01]  /*0060*/  HFMA2 R55, -RZ, RZ, 0, 0 ;  /* 0x00000000ff377431 */ /* 0x000fe200000001ff */
[----:B------:R-:W-:Y:S01]  /*0070*/  CS2R R60, SRZ ;  /* 0x00000000003c7805 */ /* 0x000fe2000001ff00 */
[----:B------:R-:W-:Y:S01]  /*0080*/  HFMA2 R0, -RZ, RZ, 0, 0 ;  /* 0x00000000ff007431 */ /* 0x000fe200000001ff */
[----:B------:R-:W1:Y:S01]  /*0090*/  LDCU UR4, c[0x0][0x364] ;  /* 0x00006c80ff0477ac */ /* 0x000e620008000800 */
[----:B------:R-:W-:Y:S01]  /*00a0*/  HFMA2 R74, -RZ, RZ, 0, 0 ;  /* 0x00000000ff4a7431 */ /* 0x000fe200000001ff */
[----:B------:R-:W-:-:S02]  /*00b0*/  CS2R R14, SRZ ;  /* 0x00000000000e7805 */ /* 0x000fc4000001ff00 */
[----:B------:R-:W-:Y:S02]  /*00c0*/  CS2R R12, SRZ ;  /* 0x00000000000c7805 */ /* 0x000fe4000001ff00 */
[----:B------:R-:W-:Y:S02]  /*00d0*/  MOV R57, RZ ;  /* 0x000000ff00397202 */ /* 0x000fe40000000f00 */
[----:B------:R-:W-:Y:S02]  /*00e0*/  CS2R R2, SRZ ;  /* 0x0000000000027805 */ /* 0x000fe4000001ff00 */
[----:B------:R-:W-:Y:S02]  /*00f0*/  MOV R53, RZ ;  /* 0x000000ff00357202 */ /* 0x000fe40000000f00 */
[----:B------:R-:W-:Y:S02]  /*0100*/  CS2R R4, SRZ ;  /* 0x0000000000047805 */ /* 0x000fe4000001ff00 */
[----:B------:R-:W-:-:S02]  /*0110*/  CS2R R6, SRZ ;  /* 0x0000000000067805 */ /* 0x000fc4000001ff00 */
[----:B------:R-:W-:Y:S01]  /*0120*/  CS2R R8, SRZ ;  /* 0x0000000000087805 */ /* 0x000fe2000001ff00 */
[----:B0-----:R-:W-:Y:S01]  /*0130*/  UISETP.GE.AND UP0, UPT, UR12, 0x1, UPT ;  /* 0x000000010c00788c */ /* 0x001fe2000bf06270 */
[----:B------:R-:W-:Y:S02]  /*0140*/  CS2R R10, SRZ ;  /* 0x00000000000a7805 */ /* 0x000fe4000001ff00 */
[----:B------:R-:W-:Y:S02]  /*0150*/  MOV R19, RZ ;  /* 0x000000ff00137202 */ /* 0x000fe40000000f00 */
[----:B------:R-:W-:Y:S02]  /*0160*/  CS2R R62, SRZ ;  /* 0x00000000003e7805 */ /* 0x000fe4000001ff00 */
[----:B------:R-:W-:Y:S02]  /*0170*/  CS2R R68, SRZ ;  /* 0x0000000000447805 */ /* 0x000fe4000001ff00 */
[----:B------:R-:W-:-:S02]  /*0180*/  CS2R R66, SRZ ;  /* 0x0000000000427805 */ /* 0x000fc4000001ff00 */
[----:B------:R-:W-:Y:S02]  /*0190*/  CS2R R70, SRZ ;  /* 0x0000000000467805 */ /* 0x000fe4000001ff00 */
[----:B------:R-:W-:Y:S02]  /*01a0*/  CS2R R72, SRZ ;  /* 0x0000000000487805 */ /* 0x000fe4000001ff00 */
[----:B------:R-:W-:Y:S01]  /*01b0*/  MOV R64, RZ ;  /* 0x000000ff00407202 */ /* 0x000fe20000000f00 */
[----:B------:R-:W0:Y:S01]  /*01c0*/  LDCU.64 UR8, c[0x0][0x358] ;  /* 0x00006b00ff0877ac */ /* 0x000e220008000a00 */
[----:B-1----:R-:W-:Y:S01]  /*01d0*/  UIMAD UR4, UR11, UR4, URZ ;  /* 0x000000040b0472a4 */ /* 0x002fe2000f8e02ff */
[----:B--2---:R-:W-:Y:S11]  /*01e0*/  BRA.U !UP0, `(.L_x_0) ;  /* 0x0000005508147547 */ /* 0x004ff6000b800000 */
[----:B------:R-:W1:Y:S01]  /*01f0*/  S2R R23, SR_TID.Y ;  /* 0x0000000000177919 */ /* 0x000e620000002200 */
[----:B------:R-:W2:Y:S01]  /*0200*/  LDCU UR6, c[0x0][0x39c] ;  /* 0x00007380ff0677ac */ /* 0x000ea20008000800 */
[----:B------:R-:W3:Y:S01]  /*0210*/  S2UR UR7, SR_CgaCtaId ;  /* 0x00000000000779c3 */ /* 0x000ee20000008800 */
[----:B------:R-:W-:Y:S01]  /*0220*/  MOV R65, RZ ;  /* 0x000000ff00417202 */ /* 0x000fe20000000f00 */
[----:B------:R-:W1:Y:S01]  /*0230*/  S2R R18, SR_TID.X ;  /* 0x0000000000127919 */ /* 0x000e620000002100 */
[----:B------:R-:W-:Y:S01]  /*0240*/  USHF.L.U32 UR4, UR4, 0x2, URZ ;  /* 0x0000000204047899 */ /* 0x000fe200080006ff */
[----:B------:R-:W-:Y:S02]  /*0250*/  MOV R80, 0xff7fffff ;  /* 0xff7fffff00507802 */ /* 0x000fe40000000f00 */
[----:B------:R-:W-:Y:S02]  /*0260*/  MOV R82, 0xff7fffff ;  /* 0xff7fffff00527802 */ /* 0x000fe40000000f00 */
[----:B------:R-:W-:-:S02]  /*0270*/  MOV R75, 0xff7fffff ;  /* 0xff7fffff004b7802 */ /* 0x000fc40000000f00 */
[----:B------:R-:W-:Y:S01]  /*0280*/  MOV R78, 0xff7fffff ;  /* 0xff7fffff004e7802 */ /* 0x000fe20000000f00 */
[C---:B-1----:R-:W-:Y:S01]  /*0290*/  IMAD R20, R23.reuse, UR5, R18 ;  /* 0x0000000517147c24 */ /* 0x042fe2000f8e0212 */
[----:B--2---:R-:W-:Y:S01]  /*02a0*/  UIADD3 UR5, UPT, UPT, UR6, 0xf, URZ ;  /* 0x0000000f06057890 */ /* 0x004fe2000fffe0ff */
[----:B------:R-:W-:-:S03]  /*02b0*/  LEA R23, R23, R18, 0x6 ;  /* 0x0000001217177211 */ /* 0x000fc600078e30ff */
[C---:B------:R-:W-:Y:S02]  /*02c0*/  SHF.L.U32 R16, R20.reuse, 0x2, RZ ;  /* 0x0000000214107819 */ /* 0x040fe400000006ff */
[----:B------:R-:W-:Y:S01]  /*02d0*/  LEA.HI R58, R20, UR4, RZ, 0x1e ;  /* 0x00000004143a7c11 */ /* 0x000fe2000f8ff0ff */
[----:B------:R-:W-:Y:S01]  /*02e0*/  USHF.R.S32.HI UR4, URZ, 0x1f, UR5 ;  /* 0x0000001fff047899 */ /* 0x000fe20008011405 */
[----:B------:R-:W-:Y:S02]  /*02f0*/  LOP3.LUT R21, R16, 0xc, RZ, 0xc0, !PT ;  /* 0x0000000c10157812 */ /* 0x000fe400078ec0ff */
[----:B------:R-:W-:Y:S01]  /*0300*/  SHF.L.U32 R56, R20, 0x4, RZ ;  /* 0x0000000414387819 */ /* 0x000fe200000006ff */
[----:B------:R-:W-:Y:S01]  /*0310*/  ULEA.HI UR4, UR4, UR5, URZ, 0x4 ;  /* 0x0000000504047291 */ /* 0x000fe2000f8f20ff */
[C---:B------:R-:W-:Y:S01]  /*0320*/  SHF.L.U32 R54, R23.reuse, 0x3, RZ ;  /* 0x0000000317367819 */ /* 0x040fe200000006ff */
[----:B------:R-:W-:Y:S01]  /*0330*/  IMAD R58, R58, UR6, R21 ;  /* 0x000000063a3a7c24 */ /* 0x000fe2000f8e0215 */
[----:B------:R-:W-:Y:S01]  /*0340*/  UMOV UR6, 0x400 ;  /* 0x0000040000067882 */ /* 0x000fe20000000000 */
[----:B------:R-:W-:Y:S01]  /*0350*/  USHF.R.S32.HI UR4, URZ, 0x4, UR4 ;  /* 0x00000004ff047899 */ /* 0x000fe20008011404 */
[----:B------:R-:W-:Y:S01]  /*0360*/  SHF.L.U32 R52, R23, 0x2, RZ ;  /* 0x0000000217347819 */ /* 0x000fe200000006ff */
[----:B---3--:R-:W-:Y:S01]  /*0370*/  ULEA UR10, UR7, UR6, 0x18 ;  /* 0x00000006070a7291 */ /* 0x008fe2000f8ec0ff */
[----:B------:R-:W-:Y:S01]  /*0380*/  MOV R16, RZ ;  /* 0x000000ff00107202 */ /* 0x000fe20000000f00 */
[----:B------:R-:W-:Y:S01]  /*0390*/  UIADD3 UR6, UPT, UPT, UR6, 0x4000, URZ ;  /* 0x0000400006067890 */ /* 0x000fe2000fffe0ff */
[----:B------:R-:W-:Y:S01]  /*03a0*/  LOP3.LUT R56, R56, 0x3fffff0, RZ, 0xc0, !PT ;  /* 0x03fffff038387812 */ /* 0x000fe200078ec0ff */
[----:B------:R-:W-:-:S02]  /*03b0*/  UISETP.LT.AND UP0, UPT, UR4, 0x1, UPT ;  /* 0x000000010400788c */ /* 0x000fc4000bf01270 */
[----:B------:R-:W-:Y:S01]  /*03c0*/  ULEA UR6, UR7, UR6, 0x18 ;  /* 0x0000000607067291 */ /* 0x000fe2000f8ec0ff */
[----:B------:R-:W-:Y:S01]  /*03d0*/  LEA R52, R52, UR10, 0x2 ;  /* 0x0000000a34347c11 */ /* 0x000fe2000f8e10ff */
[----:B------:R-:W-:-:S04]  /*03e0*/  USEL UR4, UR4, 0x1, !UP0 ;  /* 0x0000000104047887 */ /* 0x000fc8000c000000 */
[----:B------:R-:W-:-:S08]  /*03f0*/  LEA R54, R54, UR6, 0x2 ;  /* 0x0000000636367c11 */ /* 0x000fd0000f8e10ff */
.L_x_51:
[----:B------:R-:W1:Y:S01]  /*0400*/  LDCU UR6, c[0x0][0x39c] ;  /* 0x00007380ff0677ac */ /* 0x000e620008000800 */
[----:B------:R-:W-:Y:S01]  /*0410*/  HFMA2 R85, -RZ, RZ, 0, 0 ;  /* 0x00000000ff557431 */ /* 0x000fe200000001ff */
[----:B------:R-:W-:Y:S01]  /*0420*/  CS2R R48, SRZ ;  /* 0x0000000000307805 */ /* 0x000fe2000001ff00 */
[----:B------:R-:W-:Y:S01]  /*0430*/  HFMA2 R87, -RZ, RZ, 0, 0 ;  /* 0x00000000ff577431 */ /* 0x000fe200000001ff */
[----:B------:R-:W-:Y:S01]  /*0440*/  MOV R89, RZ ;  /* 0x000000ff00597202 */ /* 0x000fe20000000f00 */
[----:B------:R-:W-:Y:S01]  /*0450*/  HFMA2 R81, -RZ, RZ, 0, 0 ;  /* 0x00000000ff517431 */ /* 0x000fe200000001ff */
[----:B------:R-:W-:Y:S01]  /*0460*/  CS2R R38, SRZ ;  /* 0x0000000000267805 */ /* 0x000fe2000001ff00 */
[----:B------:R-:W-:Y:S01]  /*0470*/  HFMA2 R91, -RZ, RZ, 0, 0 ;  /* 0x00000000ff5b7431 */ /* 0x000fe200000001ff */
[----:B------:R-:W-:Y:S02]  /*0480*/  MOV R83, RZ ;  /* 0x000000ff00537202 */ /* 0x000fe40000000f00 */
[----:B------:R-:W-:-:S02]  /*0490*/  CS2R R36, SRZ ;  /* 0x0000000000247805 */ /* 0x000fc4000001ff00 */
[----:B------:R-:W-:Y:S02]  /*04a0*/  MOV R51, RZ ;  /* 0x000000ff00337202 */ /* 0x000fe40000000f00 */
[----:B------:R-:W-:Y:S02]  /*04b0*/  CS2R R44, SRZ ;  /* 0x00000000002c7805 */ /* 0x000fe4000001ff00 */
[----:B------:R-:W-:Y:S01]  /*04c0*/  MOV R46, RZ ;  /* 0x000000ff002e7202 */ /* 0x000fe20000000f00 */
[----:B-1----:R-:W-:-:S09]  /*04d0*/  UISETP.GE.AND UP0, UPT, UR6, 0x1, UPT ;  /* 0x000000010600788c */ /* 0x002fd2000bf06270 */
[----:B------:R-:W-:Y:S05]  /*04e0*/  BRA.U !UP0, `(.L_x_1) ;  /* 0x0000000d08087547 */ /* 0x000fea000b800000 */
[----:B------:R-:W1:Y:S01]  /*04f0*/  S2R R21, SR_TID.Y ;  /* 0x0000000000157919 */ /* 0x000e620000002200 */
[----:B------:R-:W1:Y:S01]  /*0500*/  LDCU UR5, c[0x0][0x360] ;  /* 0x00006c00ff0577ac */ /* 0x000e620008000800 */
[----:B------:R-:W-:Y:S02]  /*0510*/  MOV R77, RZ ;  /* 0x000000ff004d7202 */ /* 0x000fe40000000f00 */
[----:B------:R-:W-:Y:S01]  /*0520*/  MOV R48, RZ ;  /* 0x000000ff00307202 */ /* 0x000fe20000000f00 */
[----:B-1----:R-:W-:-:S05]  /*0530*/  IMAD R20, R21, UR5, R18 ;  /* 0x0000000515147c24 */ /* 0x002fca000f8e0212 */
[----:B------:R-:W-:Y:S02]  /*0540*/  LOP3.LUT R22, R20, 0x3f, RZ, 0xc0, !PT ;  /* 0x0000003f14167812 */ /* 0x000fe400078ec0ff */
[----:B------:R-:W-:Y:S02]  /*0550*/  SHF.R.U32.HI R20, RZ, 0x4, R20 ;  /* 0x00000004ff147819 */ /* 0x000fe40000011614 */
[----:B------:R-:W-:Y:S02]  /*0560*/  LEA R22, R65, R22, 0x6 ;  /* 0x0000001641167211 */ /* 0x000fe400078e30ff */
[----:B------:R-:W-:-:S05]  /*0570*/  LOP3.LUT R21, R20, 0x3fffc, RZ, 0xc0, !PT ;  /* 0x0003fffc14157812 */ /* 0x000fca00078ec0ff */
[----:B------:R-:W-:-:S07]  /*0580*/  IMAD R76, R22, UR6, R21 ;  /* 0x00000006164c7c24 */ /* 0x000fce000f8e0215 */
.L_x_3:
[----:B------:R-:W1:Y:S01]  /*0590*/  LDC.64 R20, c[0x0][0x380] ;  /* 0x0000e000ff147b82 */ /* 0x000e620000000a00 */
[C---:B------:R-:W-:Y:S02]  /*05a0*/  LEA R23, R77.reuse, R58, 0x4 ;  /* 0x0000003a4d177211 */ /* 0x040fe400078e20ff */
[----:B------:R-:W-:-:S05]  /*05b0*/  LEA R27, R77, R76, 0x4 ;  /* 0x0000004c4d1b7211 */ /* 0x000fca00078e20ff */
[----:B------:R-:W2:Y:S01]  /*05c0*/  LDC.64 R24, c[0x0][0x388] ;  /* 0x0000e200ff187b82 */ /* 0x000ea20000000a00 */
[----:B-1----:R-:W-:-:S06]  /*05d0*/  IMAD.WIDE R20, R23, 0x4, R20 ;  /* 0x0000000417147825 */ /* 0x002fcc00078e0214 */
[----:B0-----:R-:W3:Y:S01]  /*05e0*/  LDG.E.128.CONSTANT R20, desc[UR8][R20.64] ;  /* 0x0000000814147981 */ /* 0x001ee2000c1e9d00 */
[----:B--2---:R-:W-:-:S06]  /*05f0*/  IMAD.WIDE R24, R27, 0x4, R24 ;  /* 0x000000041b187825 */ /* 0x004fcc00078e0218 */
[----:B------:R-:W2:Y:S01]  /*0600*/  LDG.E.128.CONSTANT R24, desc[UR8][R24.64] ;  /* 0x0000000818187981 */ /* 0x000ea2000c1e9d00 */
[----:B------:R-:W0:Y:S01]  /*0610*/  S2R R79, SR_TID.Y ;  /* 0x00000000004f7919 */ /* 0x000e220000002200 */
[----:B------:R-:W0:Y:S01]  /*0620*/  LDCU UR5, c[0x0][0x360] ;  /* 0x00006c00ff0577ac */ /* 0x000e220008000800 */
[----:B------:R-:W1:Y:S01]  /*0630*/  S2UR UR7, SR_CgaCtaId ;  /* 0x00000000000779c3 */ /* 0x000e620000008800 */
[----:B0-----:R-:W-:Y:S01]  /*0640*/  IMAD R28, R79, UR5, R18 ;  /* 0x000000054f1c7c24 */ /* 0x001fe2000f8e0212 */
[----:B------:R-:W-:Y:S02]  /*0650*/  UMOV UR5, 0x400 ;  /* 0x0000040000057882 */ /* 0x000fe40000000000 */
[----:B------:R-:W-:Y:S02]  /*0660*/  UIADD3 UR6, UPT, UPT, UR5, 0x4000, URZ ;  /* 0x0000400005067890 */ /* 0x000fe4000fffe0ff */
[C---:B------:R-:W-:Y:S02]  /*0670*/  SHF.L.U32 R29, R28.reuse, 0x4, RZ ;  /* 0x000000041c1d7819 */ /* 0x040fe400000006ff */
[----:B-1----:R-:W-:Y:S01]  /*0680*/  ULEA UR6, UR7, UR6, 0x18 ;  /* 0x0000000607067291 */ /* 0x002fe2000f8ec0ff */
[----:B------:R-:W-:-:S02]  /*0690*/  SHF.L.U32 R28, R28, 0x2, RZ ;  /* 0x000000021c1c7819 */ /* 0x000fc400000006ff */
[----:B------:R-:W-:-:S04]  /*06a0*/  LOP3.LUT R29, R29, 0x3fffc00, RZ, 0xc0, !PT ;  /* 0x03fffc001d1d7812 */ /* 0x000fc800078ec0ff */
[----:B------:R-:W-:Y:S01]  /*06b0*/  LOP3.LUT R28, R29, 0xfc, R28, 0xf8, !PT ;  /* 0x000000fc1d1c7812 */ /* 0x000fe200078ef81c */
[----:B------:R-:W-:Y:S01]  /*06c0*/  ULEA UR5, UR7, UR5, 0x18 ;  /* 0x0000000507057291 */ /* 0x000fe2000f8ec0ff */
[----:B------:R-:W-:Y:S02]  /*06d0*/  IADD3 R77, PT, PT, R77, 0x1, RZ ;  /* 0x000000014d4d7810 */ /* 0x000fe40007ffe0ff */
[----:B------:R-:W-:-:S03]  /*06e0*/  LEA R84, R18, UR6, 0x4 ;  /* 0x0000000612547c11 */ /* 0x000fc6000f8e20ff */
[----:B------:R-:W-:Y:S02]  /*06f0*/  LEA R79, R79, UR5, 0x8 ;  /* 0x000000054f4f7c11 */ /* 0x000fe4000f8e40ff */
[----:B------:R-:W-:Y:S02]  /*0700*/  ISETP.NE.AND P0, PT, R77, UR4, PT ;  /* 0x000000044d007c0c */ /* 0x000fe4000bf05270 */
[----:B------:R-:W-:Y:S02]  /*0710*/  IADD3 R79, PT, PT, R79, 0x80, RZ ;  /* 0x000000804f4f7810 */ /* 0x000fe40007ffe0ff */
[----:B------:R-:W-:Y:S01]  /*0720*/  IADD3 R84, PT, PT, R84, 0x100, RZ ;  /* 0x0000010054547810 */ /* 0x000fe20007ffe0ff */
[----:B------:R-:W-:Y:S01]  /*0730*/  UMOV UR5, 0x80 ;  /* 0x0000008000057882 */ /* 0x000fe20000000000 */
[----:B---3--:R0:W-:Y:S04]  /*0740*/  STS.128 [R56+UR10], R20 ;  /* 0x0000001438007988 */ /* 0x0081e80008000c0a */
[----:B--2---:R0:W-:Y:S04]  /*0750*/  STS [R28+UR6], R24 ;  /* 0x000000181c007988 */ /* 0x0041e80008000806 */
[----:B------:R0:W-:Y:S04]  /*0760*/  STS [R28+UR6+0x100], R25 ;  /* 0x000100191c007988 */ /* 0x0001e80008000806 */
[----:B------:R0:W-:Y:S04]  /*0770*/  STS [R28+UR6+0x200], R26 ;  /* 0x0002001a1c007988 */ /* 0x0001e80008000806 */
[----:B------:R0:W-:Y:S01]  /*0780*/  STS [R28+UR6+0x300], R27 ;  /* 0x0003001b1c007988 */ /* 0x0001e20008000806 */
[----:B------:R-:W-:Y:S06]  /*0790*/  BAR.SYNC.DEFER_BLOCKING 0x0 ;  /* 0x0000000000007b1d */ /* 0x000fec0000010000 */
.L_x_2:
[----:B0-----:R-:W-:Y:S01]  /*07a0*/  LDS.128 R20, [R79+-0x80] ;  /* 0xffff80004f147984 */ /* 0x001fe20000000c00 */
[----:B------:R-:W-:-:S03]  /*07b0*/  UIADD3 UR5, UPT, UPT, UR5, 0x20, URZ ;  /* 0x0000002005057890 */ /* 0x000fc6000fffe0ff */
[----:B------:R-:W0:Y:S01]  /*07c0*/  LDS.128 R40, [R84+-0x100] ;  /* 0xffff000054287984 */ /* 0x000e220000000c00 */
[----:B------:R-:W-:-:S03]  /*07d0*/  UISETP.NE.AND UP0, UPT, UR5, 0xc0, UPT ;  /* 0x000000c00500788c */ /* 0x000fc6000bf05270 */
[----:B------:R-:W1:Y:S04]  /*07e0*/  LDS.128 R24, [R79+-0x40] ;  /* 0xffffc0004f187984 */ /* 0x000e680000000c00 */
[----:B------:R-:W2:Y:S04]  /*07f0*/  LDS.128 R28, [R79] ;  /* 0x000000004f1c7984 */ /* 0x000ea80000000c00 */
[----:B------:R-:W3:Y:S01]  /*0800*/  LDS.128 R32, [R79+0x40] ;  /* 0x000040004f207984 */ /* 0x000ee20000000c00 */
[C---:B0-----:R-:W-:Y:S01]  /*0810*/  FFMA R93, R20.reuse, R40, R45 ;  /* 0x00000028145d7223 */ /* 0x041fe2000000002d */
[C---:B------:R-:W-:Y:S01]  /*0820*/  FFMA R50, R20.reuse, R41, R46 ;  /* 0x0000002914327223 */ /* 0x040fe2000000002e */
[C---:B------:R-:W-:Y:S01]  /*0830*/  FFMA R91, R20.reuse, R42, R91 ;  /* 0x0000002a145b7223 */ /* 0x040fe2000000005b */
[----:B------:R-:W-:Y:S01]  /*0840*/  FFMA R20, R20, R43, R44 ;  /* 0x0000002b14147223 */ /* 0x000fe2000000002c */
[----:B-1----:R-:W-:Y:S01]  /*0850*/  FFMA R86, R40, R24, R37 ;  /* 0x0000001828567223 */ /* 0x002fe20000000025 */
[----:B------:R-:W0:Y:S01]  /*0860*/  LDS.128 R44, [R84] ;  /* 0x00000000542c7984 */ /* 0x000e220000000c00 */
[C---:B------:R-:W-:Y:S01]  /*0870*/  FFMA R88, R24.reuse, R41, R39 ;  /* 0x0000002918587223 */ /* 0x040fe20000000027 */
[C---:B------:R-:W-:Y:S01]  /*0880*/  FFMA R49, R24.reuse, R42, R49 ;  /* 0x0000002a18317223 */ /* 0x040fe20000000031 */
[----:B------:R-:W-:Y:S01]  /*0890*/  FFMA R90, R24, R43, R36 ;  /* 0x0000002b185a7223 */ /* 0x000fe20000000024 */
[----:B--2---:R-:W-:Y:S01]  /*08a0*/  FFMA R51, R40, R28, R51 ;  /* 0x0000001c28337223 */ /* 0x004fe20000000033 */
[C---:B------:R-:W-:Y:S01]  /*08b0*/  FFMA R24, R28.reuse, R41, R81 ;  /* 0x000000291c187223 */ /* 0x040fe20000000051 */
[C---:B------:R-:W-:Y:S01]  /*08c0*/  FFMA R83, R28.reuse, R42, R83 ;  /* 0x0000002a1c537223 */ /* 0x040fe20000000053 */
[----:B------:R-:W-:Y:S01]  /*08d0*/  FFMA R28, R28, R43, R38 ;  /* 0x0000002b1c1c7223 */ /* 0x000fe20000000026 */
[----:B---3--:R-:W-:Y:S01]  /*08e0*/  FFMA R87, R40, R32, R87 ;  /* 0x0000002028577223 */ /* 0x008fe20000000057 */
[----:B------:R-:W1:Y:S01]  /*08f0*/  LDS.128 R36, [R84+0x100] ;  /* 0x0001000054247984 */ /* 0x000e620000000c00 */
[C---:B------:R-:W-:Y:S01]  /*0900*/  FFMA R92, R32.reuse, R41, R89 ;  /* 0x00000029205c7223 */ /* 0x040fe20000000059 */
[C---:B------:R-:W-:Y:S01]  /*0910*/  FFMA R85, R32.reuse, R42, R85 ;  /* 0x0000002a20557223 */ /* 0x040fe20000000055 */
[----:B------:R-:W-:-:S02]  /*0920*/  FFMA R32, R32, R43, R48 ;  /* 0x0000002b20207223 */ /* 0x000fc40000000030 */
[----:B------:R-:W2:Y:S01]  /*0930*/  LDS.128 R40, [R84+0x200] ;  /* 0x0002000054287984 */ /* 0x000ea20000000c00 */
[----:B0-----:R-:W-:Y:S01]  /*0940*/  FFMA R93, R44, R21, R93 ;  /* 0x000000152c5d7223 */ /* 0x001fe2000000005d */
[C---:B------:R-:W-:Y:S01]  /*0950*/  FFMA R81, R21.reuse, R45, R50 ;  /* 0x0000002d15517223 */ /* 0x040fe20000000032 */
[C---:B------:R-:W-:Y:S01]  /*0960*/  FFMA R91, R21.reuse, R46, R91 ;  /* 0x0000002e155b7223 */ /* 0x040fe2000000005b */
[----:B------:R-:W-:Y:S01]  /*0970*/  FFMA R20, R21, R47, R20 ;  /* 0x0000002f15147223 */ /* 0x000fe20000000014 */
[CC--:B------:R-:W-:Y:S01]  /*0980*/  FFMA R88, R45.reuse, R25.reuse, R88 ;  /* 0x000000192d587223 */ /* 0x0c0fe20000000058 */
[----:B------:R-:W-:Y:S01]  /*0990*/  FFMA R49, R46, R25, R49 ;  /* 0x000000192e317223 */ /* 0x000fe20000000031 */
[----:B------:R-:W-:Y:S01]  /*09a0*/  FFMA R24, R45, R29, R24 ;  /* 0x0000001d2d187223 */ /* 0x000fe20000000018 */
[CC--:B------:R-:W-:Y:S01]  /*09b0*/  FFMA R21, R44.reuse, R25.reuse, R86 ;  /* 0x000000192c157223 */ /* 0x0c0fe20000000056 */
[C---:B------:R-:W-:Y:S01]  /*09c0*/  FFMA R90, R47.reuse, R25, R90 ;  /* 0x000000192f5a7223 */ /* 0x040fe2000000005a */
[-C--:B------:R-:W-:Y:S01]  /*09d0*/  FFMA R51, R44, R29.reuse, R51 ;  /* 0x0000001d2c337223 */ /* 0x080fe20000000033 */
[-C--:B------:R-:W-:Y:S01]  /*09e0*/  FFMA R28, R47, R29.reuse, R28 ;  /* 0x0000001d2f1c7223 */ /* 0x080fe2000000001c */
[C---:B------:R-:W-:Y:S01]  /*09f0*/  FFMA R83, R46.reuse, R29, R83 ;  /* 0x0000001d2e537223 */ /* 0x040fe20000000053 */
[-C--:B------:R-:W-:Y:S01]  /*0a00*/  FFMA R92, R45, R33.reuse, R92 ;  /* 0x000000212d5c7223 */ /* 0x080fe2000000005c */
[-C--:B------:R-:W-:Y:S01]  /*0a10*/  FFMA R85, R46, R33.reuse, R85 ;  /* 0x000000212e557223 */ /* 0x080fe20000000055 */
[CC--:B-1----:R-:W-:Y:S01]  /*0a20*/  FFMA R88, R37.reuse, R26.reuse, R88 ;  /* 0x0000001a25587223 */ /* 0x0c2fe20000000058 */
[----:B------:R-:W-:Y:S01]  /*0a30*/  FFMA R25, R38, R26, R49 ;  /* 0x0000001a26197223 */ /* 0x000fe20000000031 */
[----:B------:R-:W-:Y:S01]  /*0a40*/  FFMA R24, R37, R30, R24 ;  /* 0x0000001e25187223 */ /* 0x000fe20000000018 */
[-C--:B------:R-:W-:Y:S01]  /*0a50*/  FFMA R87, R44, R33.reuse, R87 ;  /* 0x000000212c577223 */ /* 0x080fe20000000057 */
[----:B------:R-:W-:Y:S01]  /*0a60*/  FFMA R32, R47, R33, R32 ;  /* 0x000000212f207223 */ /* 0x000fe20000000020 */
[----:B------:R-:W-:Y:S01]  /*0a70*/  FFMA R20, R22, R39, R20 ;  /* 0x0000002716147223 */ /* 0x000fe20000000014 */
[CC--:B------:R-:W-:Y:S01]  /*0a80*/  FFMA R21, R36.reuse, R26.reuse, R21 ;  /* 0x0000001a24157223 */ /* 0x0c0fe20000000015 */
[C---:B------:R-:W-:Y:S01]  /*0a90*/  FFMA R90, R39.reuse, R26, R90 ;  /* 0x0000001a275a7223 */ /* 0x040fe2000000005a */
[----:B------:R-:W-:Y:S01]  /*0aa0*/  FFMA R93, R36, R22, R93 ;  /* 0x00000016245d7223 */ /* 0x000fe2000000005d */
[C---:B------:R-:W-:Y:S01]  /*0ab0*/  FFMA R86, R22.reuse, R37, R81 ;  /* 0x0000002516567223 */ /* 0x040fe20000000051 */
[----:B------:R-:W-:Y:S01]  /*0ac0*/  FFMA R91, R22, R38, R91 ;  /* 0x00000026165b7223 */ /* 0x000fe2000000005b */
[-C--:B------:R-:W-:Y:S01]  /*0ad0*/  FFMA R29, R36, R30.reuse, R51 ;  /* 0x0000001e241d7223 */ /* 0x080fe20000000033 */
[-C--:B------:R-:W-:Y:S01]  /*0ae0*/  FFMA R28, R39, R30.reuse, R28 ;  /* 0x0000001e271c7223 */ /* 0x080fe2000000001c */
[C---:B------:R-:W-:Y:S01]  /*0af0*/  FFMA R83, R38.reuse, R30, R83 ;  /* 0x0000001e26537223 */ /* 0x040fe20000000053 */
[-C--:B------:R-:W-:Y:S01]  /*0b00*/  FFMA R92, R37, R34.reuse, R92 ;  /* 0x00000022255c7223 */ /* 0x080fe2000000005c */
[-C--:B------:R-:W-:Y:S01]  /*0b10*/  FFMA R37, R38, R34.reuse, R85 ;  /* 0x0000002226257223 */ /* 0x080fe20000000055 */
[-C--:B--2---:R-:W-:Y:S01]  /*0b20*/  FFMA R81, R41, R27.reuse, R88 ;  /* 0x0000001b29517223 */ /* 0x084fe20000000058 */
[-C--:B------:R-:W-:Y:S01]  /*0b30*/  FFMA R87, R36, R34.reuse, R87 ;  /* 0x0000002224577223 */ /* 0x080fe20000000057 */
[----:B------:R-:W-:Y:S01]  /*0b40*/  LDS.128 R44, [R79+-0x70] ;  /* 0xffff90004f2c7984 */ /* 0x000fe20000000c00 */
[----:B------:R-:W-:Y:S01]  /*0b50*/  FFMA R32, R39, R34, R32 ;  /* 0x0000002227207223 */ /* 0x000fe20000000020 */
[-C--:B------:R-:W-:Y:S01]  /*0b60*/  FFMA R33, R40, R27.reuse, R21 ;  /* 0x0000001b28217223 */ /* 0x080fe20000000015 */
[-C--:B------:R-:W-:Y:S01]  /*0b70*/  FFMA R85, R42, R27.reuse, R25 ;  /* 0x0000001b2a557223 */ /* 0x080fe20000000019 */
[----:B------:R-:W0:Y:S01]  /*0b80*/  LDS.128 R48, [R84+0x300] ;  /* 0x0003000054307984 */ /* 0x000e220000000c00 */
[----:B------:R-:W-:Y:S01]  /*0b90*/  FFMA R90, R43, R27, R90 ;  /* 0x0000001b2b5a7223 */ /* 0x000fe2000000005a */
[----:B------:R-:W-:Y:S01]  /*0ba0*/  FFMA R88, R41, R31, R24 ;  /* 0x0000001f29587223 */ /* 0x000fe20000000018 */
[C---:B------:R-:W-:Y:S01]  /*0bb0*/  FFMA R93, R40.reuse, R23, R93 ;  /* 0x00000017285d7223 */ /* 0x040fe2000000005d */
[C---:B------:R-:W-:Y:S01]  /*0bc0*/  FFMA R86, R23.reuse, R41, R86 ;  /* 0x0000002917567223 */ /* 0x040fe20000000056 */
[C---:B------:R-:W-:Y:S01]  /*0bd0*/  FFMA R91, R23.reuse, R42, R91 ;  /* 0x0000002a175b7223 */ /* 0x040fe2000000005b */
[----:B------:R-:W-:Y:S01]  /*0be0*/  FFMA R34, R23, R43, R20 ;  /* 0x0000002b17227223 */ /* 0x000fe20000000014 */
[----:B------:R-:W1:Y:S01]  /*0bf0*/  LDS.128 R24, [R79+-0x30] ;  /* 0xffffd0004f187984 */ /* 0x000e620000000c00 */
[-C--:B------:R-:W-:Y:S01]  /*0c00*/  FFMA R89, R40, R31.reuse, R29 ;  /* 0x0000001f28597223 */ /* 0x080fe2000000001d */
[CC--:B------:R-:W-:Y:S01]  /*0c10*/  FFMA R83, R42.reuse, R31.reuse, R83 ;  /* 0x0000001f2a537223 */ /* 0x0c0fe20000000053 */
[----:B------:R-:W-:Y:S01]  /*0c20*/  FFMA R94, R43, R31, R28 ;  /* 0x0000001f2b5e7223 */ /* 0x000fe2000000001c */
[----:B------:R-:W2:Y:S01]  /*0c30*/  LDS.128 R20, [R79+0x10] ;  /* 0x000010004f147984 */ /* 0x000ea20000000c00 */
[-C--:B------:R-:W-:Y:S01]  /*0c40*/  FFMA R95, R42, R35.reuse, R37 ;  /* 0x000000232a5f7223 */ /* 0x080fe20000000025 */
[-C--:B------:R-:W-:Y:S01]  /*0c50*/  FFMA R87, R40, R35.reuse, R87 ;  /* 0x0000002328577223 */ /* 0x080fe20000000057 */
[-C--:B------:R-:W-:Y:S01]  /*0c60*/  FFMA R41, R41, R35.reuse, R92 ;  /* 0x0000002329297223 */ /* 0x080fe2000000005c */
[----:B------:R3:W4:Y:S01]  /*0c70*/  LDS.128 R28, [R79+0x50] ;  /* 0x000050004f1c7984 */ /* 0x0007220000000c00 */
[----:B------:R-:W-:-:S03]  /*0c80*/  FFMA R40, R43, R35, R32 ;  /* 0x000000232b287223 */ /* 0x000fc60000000020 */
[----:B------:R-:W5:Y:S01]  /*0c90*/  LDS.128 R36, [R84+0x400] ;  /* 0x0004000054247984 */ /* 0x000f620000000c00 */
[----:B---3--:R-:W-:Y:S01]  /*0ca0*/  IADD3 R79, PT, PT, R79, 0x20, RZ ;  /* 0x000000204f4f7810 */ /* 0x008fe20007ffe0ff */
[C---:B0-----:R-:W-:Y:S01]  /*0cb0*/  FFMA R43, R44.reuse, R50, R91 ;  /* 0x000000322c2b7223 */ /* 0x041fe2000000005b */
[C---:B------:R-:W-:Y:S01]  /*0cc0*/  FFMA R42, R44.reuse, R51, R34 ;  /* 0x000000332c2a7223 */ /* 0x040fe20000000022 */
[C---:B------:R-:W-:Y:S01]  /*0cd0*/  FFMA R93, R44.reuse, R48, R93 ;  /* 0x000000302c5d7223 */ /* 0x040fe2000000005d */
[-C--:B------:R-:W-:Y:S01]  /*0ce0*/  FFMA R86, R44, R49.reuse, R86 ;  /* 0x000000312c567223 */ /* 0x080fe20000000056 */
[----:B-1----:R-:W-:Y:S01]  /*0cf0*/  FFMA R91, R48, R24, R33 ;  /* 0x00000018305b7223 */ /* 0x002fe20000000021 */
[CC--:B------:R-:W-:Y:S01]  /*0d00*/  FFMA R44, R24.reuse, R49.reuse, R81 ;  /* 0x00000031182c7223 */ /* 0x0c0fe20000000051 */
[----:B------:R-:W0:Y:S01]  /*0d10*/  LDS.128 R32, [R84+0x500] ;  /* 0x0005000054207984 */ /* 0x000e220000000c00 */
[----:B------:R-:W-:Y:S01]  /*0d20*/  FFMA R85, R24, R50, R85 ;  /* 0x0000003218557223 */ /* 0x000fe20000000055 */
[----:B--2---:R-:W-:Y:S01]  /*0d30*/  FFMA R89, R48, R20, R89 ;  /* 0x0000001430597223 */ /* 0x004fe20000000059 */
[C---:B------:R-:W-:Y:S01]  /*0d40*/  FFMA R88, R20.reuse, R49, R88 ;  /* 0x0000003114587223 */ /* 0x040fe20000000058 */
[C---:B------:R-:W-:Y:S01]  /*0d50*/  FFMA R83, R20.reuse, R50, R83 ;  /* 0x0000003214537223 */ /* 0x040fe20000000053 */
[----:B------:R-:W-:Y:S01]  /*0d60*/  FFMA R94, R20, R51, R94 ;  /* 0x00000033145e7223 */ /* 0x000fe2000000005e */
[----:B----4-:R-:W-:Y:S01]  /*0d70*/  FFMA R87, R48, R28, R87 ;  /* 0x0000001c30577223 */ /* 0x010fe20000000057 */
[C---:B------:R-:W-:Y:S01]  /*0d80*/  FFMA R20, R28.reuse, R49, R41 ;  /* 0x000000311c147223 */ /* 0x040fe20000000029 */
[----:B------:R-:W-:Y:S01]  /*0d90*/  FFMA R95, R28, R50, R95 ;  /* 0x000000321c5f7223 */ /* 0x000fe2000000005f */
[-C--:B------:R-:W-:Y:S01]  /*0da0*/  FFMA R90, R24, R51.reuse, R90 ;  /* 0x00000033185a7223 */ /* 0x080fe2000000005a */
[----:B------:R-:W-:Y:S01]  /*0db0*/  FFMA R28, R28, R51, R40 ;  /* 0x000000331c1c7223 */ /* 0x000fe20000000028 */
[C---:B-----5:R-:W-:Y:S01]  /*0dc0*/  FFMA R51, R45.reuse, R38, R43 ;  /* 0x000000262d337223 */ /* 0x060fe2000000002b */
[C---:B------:R-:W-:Y:S01]  /*0dd0*/  FFMA R24, R45.reuse, R39, R42 ;  /* 0x000000272d187223 */ /* 0x040fe2000000002a */
[----:B------:R-:W-:Y:S01]  /*0de0*/  FFMA R49, R45, R37, R86 ;  /* 0x000000252d317223 */ /* 0x000fe20000000056 */
[----:B------:R1:W2:Y:S01]  /*0df0*/  LDS.128 R40, [R84+0x600] ;  /* 0x0006000054287984 */ /* 0x0002a20000000c00 */
[----:B------:R-:W-:Y:S01]  /*0e00*/  FFMA R85, R38, R25, R85 ;  /* 0x0000001926557223 */ /* 0x000fe20000000055 */
[C---:B------:R-:W-:Y:S01]  /*0e10*/  FFMA R89, R36.reuse, R21, R89 ;  /* 0x0000001524597223 */ /* 0x040fe20000000059 */
[C---:B------:R-:W-:Y:S01]  /*0e20*/  FFMA R93, R36.reuse, R45, R93 ;  /* 0x0000002d245d7223 */ /* 0x040fe2000000005d */
[-C--:B------:R-:W-:Y:S01]  /*0e30*/  FFMA R91, R36, R25.reuse, R91 ;  /* 0x00000019245b7223 */ /* 0x080fe2000000005b */
[-C--:B------:R-:W-:Y:S01]  /*0e40*/  FFMA R44, R37, R25.reuse, R44 ;  /* 0x00000019252c7223 */ /* 0x080fe2000000002c */
[----:B------:R-:W-:Y:S01]  /*0e50*/  FFMA R90, R39, R25, R90 ;  /* 0x00000019275a7223 */ /* 0x000fe2000000005a */
[-C--:B------:R-:W-:Y:S01]  /*0e60*/  FFMA R88, R37, R21.reuse, R88 ;  /* 0x0000001525587223 */ /* 0x080fe20000000058 */
[-C--:B------:R-:W-:Y:S01]  /*0e70*/  FFMA R83, R38, R21.reuse, R83 ;  /* 0x0000001526537223 */ /* 0x080fe20000000053 */
[----:B------:R-:W-:Y:S01]  /*0e80*/  FFMA R94, R39, R21, R94 ;  /* 0x00000015275e7223 */ /* 0x000fe2000000005e */
[-C--:B------:R-:W-:Y:S01]  /*0e90*/  FFMA R87, R36, R29.reuse, R87 ;  /* 0x0000001d24577223 */ /* 0x080fe20000000057 */
[-C--:B------:R-:W-:Y:S01]  /*0ea0*/  FFMA R20, R37, R29.reuse, R20 ;  /* 0x0000001d25147223 */ /* 0x080fe20000000014 */
[-C--:B------:R-:W-:Y:S01]  /*0eb0*/  FFMA R95, R38, R29.reuse, R95 ;  /* 0x0000001d265f7223 */ /* 0x080fe2000000005f */
[----:B------:R-:W-:Y:S01]  /*0ec0*/  FFMA R28, R39, R29, R28 ;  /* 0x0000001d271c7223 */ /* 0x000fe2000000001c */
[----:B-1----:R-:W-:Y:S01]  /*0ed0*/  IADD3 R84, PT, PT, R84, 0x800, RZ ;  /* 0x0000080054547810 */ /* 0x002fe20007ffe0ff */
[C---:B0-----:R-:W-:Y:S01]  /*0ee0*/  FFMA R51, R46.reuse, R34, R51 ;  /* 0x000000222e337223 */ /* 0x041fe20000000033 */
[C---:B------:R-:W-:Y:S01]  /*0ef0*/  FFMA R36, R46.reuse, R33, R49 ;  /* 0x000000212e247223 */ /* 0x040fe20000000031 */
[----:B------:R-:W-:Y:S01]  /*0f00*/  FFMA R38, R46, R35, R24 ;  /* 0x000000232e267223 */ /* 0x000fe20000000018 */
        /* <DEDUP_REMOVED lines=13> */
[C---:B--2---:R-:W-:Y:S01]  /*0fe0*/  FFMA R91, R47.reuse, R42, R51 ;  /* 0x0000002a2f5b7223 */ /* 0x044fe20000000033 */
        /* <DEDUP_REMOVED lines=15> */
[----:B------:R-:W-:Y:S06]  /*10e0*/  BRA.U UP0, `(.L_x_2) ;  /* 0xfffffff500ac7547 */ /* 0x000fec000b83ffff */
[----:B------:R-:W-:Y:S06]  /*10f0*/  BAR.SYNC.DEFER_BLOCKING 0x0 ;  /* 0x0000000000007b1d */ /* 0x000fec0000010000 */
[----:B------:R-:W-:Y:S05]  /*1100*/  @P0 BRA `(.L_x_3) ;  /* 0xfffffff400200947 */ /* 0x000fea000383ffff */
.L_x_1:
[----:B------:R-:W1:Y:S01]  /*1110*/  S2R R76, SR_TID.Y ;  /* 0x00000000004c7919 */ /* 0x000e620000002200 */
[----:B------:R-:W2:Y:S01]  /*1120*/  S2UR UR11, SR_CTAID.Y ;  /* 0x00000000000b79c3 */ /* 0x000ea20000002600 */
[----:B------:R-:W2:Y:S01]  /*1130*/  LDCU UR5, c[0x0][0x364] ;  /* 0x00006c80ff0577ac */ /* 0x000ea20008000800 */
[----:B------:R-:W-:Y:S01]  /*1140*/  LEA R20, R65, R18, 0x4 ;  /* 0x0000001241147211 */ /* 0x000fe200078e20ff */
[----:B------:R-:W3:Y:S05]  /*1150*/  S2R R28, SR_TID.Y ;  /* 0x00000000001c7919 */ /* 0x000eea0000002200 */
[----:B------:R-:W-:Y:S01]  /*1160*/  BAR.SYNC.DEFER_BLOCKING 0x0 ;  /* 0x0000000000007b1d */ /* 0x000fe20000010000 */
[----:B------:R-:W-:-:S02]  /*1170*/  SHF.L.U32 R20, R20, 0x2, RZ ;  /* 0x0000000214147819 */ /* 0x000fc400000006ff */
[----:B------:R-:W-:Y:S02]  /*1180*/  ISETP.NE.AND P2, PT, R18, RZ, PT ;  /* 0x000000ff1200720c */ /* 0x000fe40003f45270 */
[C---:B------:R-:W-:Y:S01]  /*1190*/  IADD3 R32, PT, PT, R20.reuse, 0x1, RZ ;  /* 0x0000000114207810 */ /* 0x040fe20007ffe0ff */
[----:B------:R-:W4:Y:S01]  /*11a0*/  LDCU UR12, c[0x0][0x398] ;  /* 0x00007300ff0c77ac */ /* 0x000f220008000800 */
[C---:B------:R-:W-:Y:S01]  /*11b0*/  IADD3 R33, PT, PT, R20.reuse, 0x2, RZ ;  /* 0x0000000214217810 */ /* 0x040fe20007ffe0ff */
[----:B------:R-:W5:Y:S01]  /*11c0*/  S2UR UR6, SR_CgaCtaId ;  /* 0x00000000000679c3 */ /* 0x000f620000008800 */
[----:B------:R-:W-:Y:S01]  /*11d0*/  IADD3 R34, PT, PT, R20, 0x3, RZ ;  /* 0x0000000314227810 */ /* 0x000fe20007ffe0ff */
[----:B------:R-:W-:Y:S01]  /*11e0*/  BSSY.RECONVERGENT B0, `(.L_x_4) ;  /* 0x0000028000007945 */ /* 0x000fe20003800200 */
[----:B--2---:R-:W-:-:S06]  /*11f0*/  UIMAD UR5, UR11, UR5, URZ ;  /* 0x000000050b0572a4 */ /* 0x004fcc000f8e02ff */
[----:B-1----:R-:W-:Y:S01]  /*1200*/  IADD3 R21, PT, PT, R76, UR5, RZ ;  /* 0x000000054c157c10 */ /* 0x002fe2000fffe0ff */
[----:B------:R-:W-:-:S03]  /*1210*/  UMOV UR5, 0x400 ;  /* 0x0000040000057882 */ /* 0x000fc60000000000 */
[----:B------:R-:W-:-:S04]  /*1220*/  SHF.L.U32 R21, R21, 0x2, RZ ;  /* 0x0000000215157819 */ /* 0x000fc800000006ff */
[----:B----4-:R-:W-:Y:S01]  /*1230*/  ISETP.GE.U32.AND P6, PT, R21, UR12, PT ;  /* 0x0000000c15007c0c */ /* 0x010fe2000bfc6070 */
[----:B-----5:R-:W-:Y:S01]  /*1240*/  ULEA UR5, UR6, UR5, 0x18 ;  /* 0x0000000506057291 */ /* 0x020fe2000f8ec0ff */
[----:B------:R-:W-:Y:S02]  /*1250*/  FMNMX R21, R45, -3.40282346638528859812e+38, !PT ;  /* 0xff7fffff2d157809 */ /* 0x000fe40007800000 */
[----:B------:R-:W-:Y:S02]  /*1260*/  ISETP.LT.U32.AND P0, PT, R32, UR12, !P6 ;  /* 0x0000000c20007c0c */ /* 0x000fe4000f701070 */
[----:B------:R-:W-:Y:S02]  /*1270*/  ISETP.LT.U32.AND P3, PT, R33, UR12, !P6 ;  /* 0x0000000c21007c0c */ /* 0x000fe4000f761070 */
[----:B------:R-:W-:Y:S02]  /*1280*/  ISETP.LT.U32.AND P1, PT, R20, UR12, !P6 ;  /* 0x0000000c14007c0c */ /* 0x000fe4000f721070 */
[----:B------:R-:W-:-:S02]  /*1290*/  ISETP.LT.U32.AND P6, PT, R34, UR12, !P6 ;  /* 0x0000000c22007c0c */ /* 0x000fc4000f7c1070 */
[----:B------:R-:W-:Y:S02]  /*12a0*/  FSEL R21, R21, -3.40282346638528859812e+38, P1 ;  /* 0xff7fffff15157808 */ /* 0x000fe40000800000 */
[----:B------:R-:W-:Y:S02]  /*12b0*/  P2R R25, PR, RZ, 0x2 ;  /* 0x00000002ff197803 */ /* 0x000fe40000000000 */
[----:B------:R-:W-:Y:S02]  /*12c0*/  P2R R24, PR, RZ, 0x8 ;  /* 0x00000008ff187803 */ /* 0x000fe40000000000 */
[----:B------:R-:W-:-:S04]  /*12d0*/  @P0 FMNMX R21, R21, R46, !PT ;  /* 0x0000002e15150209 */ /* 0x000fc80007800000 */
[----:B------:R-:W-:-:S04]  /*12e0*/  @P3 FMNMX R21, R21, R91, !PT ;  /* 0x0000005b15153209 */ /* 0x000fc80007800000 */
[----:B------:R-:W-:-:S05]  /*12f0*/  @P6 FMNMX R21, R21, R44, !PT ;  /* 0x0000002c15156209 */ /* 0x000fca0007800000 */
[----:B------:R-:W1:Y:S02]  /*1300*/  SHFL.BFLY PT, R22, R21, 0x8, 0x1f ;  /* 0x0d001f0015167f89 */ /* 0x000e6400000e0000 */
[----:B-1----:R-:W-:Y:S02]  /*1310*/  FMNMX R22, R21, R22, !PT ;  /* 0x0000001615167209 */ /* 0x002fe40007800000 */
[----:B---3--:R-:W-:-:S03]  /*1320*/  LEA R21, R28, UR5, 0x4 ;  /* 0x000000051c157c11 */ /* 0x008fc6000f8e20ff */
[----:B------:R-:W1:Y:S02]  /*1330*/  SHFL.BFLY PT, R23, R22, 0x4, 0x1f ;  /* 0x0c801f0016177f89 */ /* 0x000e6400000e0000 */
[----:B-1----:R-:W-:Y:S02]  /*1340*/  FMNMX R23, R22, R23, !PT ;  /* 0x0000001716177209 */ /* 0x002fe40007800000 */
[----:B------:R-:W-:Y:S02]  /*1350*/  P2R R22, PR, RZ, 0x4 ;  /* 0x00000004ff167803 */ /* 0x000fe40000000000 */
[----:B------:R-:W-:Y:S01]  /*1360*/  MOV R22, RZ ;  /* 0x000000ff00167202 */ /* 0x000fe20000000f00 */
[----:B------:R-:W1:Y:S02]  /*1370*/  SHFL.BFLY PT, R26, R23, 0x2, 0x1f ;  /* 0x0c401f00171a7f89 */ /* 0x000e6400000e0000 */
[----:B-1----:R-:W-:-:S05]  /*1380*/  FMNMX R26, R23, R26, !PT ;  /* 0x0000001a171a7209 */ /* 0x002fca0007800000 */
[----:B------:R-:W1:Y:S02]  /*1390*/  SHFL.BFLY PT, R27, R26, 0x1, 0x1f ;  /* 0x0c201f001a1b7f89 */ /* 0x000e6400000e0000 */
[----:B-1----:R-:W-:-:S05]  /*13a0*/  FMNMX R28, R26, R27, !PT ;  /* 0x0000001b1a1c7209 */ /* 0x002fca0007800000 */
[----:B------:R1:W-:Y:S01]  /*13b0*/  @!P2 STS [R21], R28 ;  /* 0x0000001c1500a388 */ /* 0x0003e20000000800 */
[----:B------:R-:W-:Y:S06]  /*13c0*/  BAR.SYNC.DEFER_BLOCKING 0x0 ;  /* 0x0000000000007b1d */ /* 0x000fec0000010000 */
[----:B------:R-:W-:Y:S05]  /*13d0*/  @!P1 BRA `(.L_x_5) ;  /* 0x0000000000209947 */ /* 0x000fea0003800000 */
[----:B------:R-:W2:Y:S02]  /*13e0*/  LDS R22, [R21] ;  /* 0x0000000015167984 */ /* 0x000ea40000000800 */
[----:B--2---:R-:W-:-:S04]  /*13f0*/  FADD R22, -R22, R45 ;  /* 0x0000002d16167221 */ /* 0x004fc80000000100 */
[----:B------:R-:W-:-:S05]  /*1400*/  FMUL R23, R22, 1.4426950216293334961 ;  /* 0x3fb8aa3b16177820 */ /* 0x000fca0000400000 */
[----:B------:R-:W-:-:S13]  /*1410*/  FSETP.GEU.AND P1, PT, R23, -126, PT ;  /* 0xc2fc00001700780b */ /* 0x000fda0003f2e000 */
[----:B------:R-:W-:-:S04]  /*1420*/  @!P1 FMUL R23, R23, 0.5 ;  /* 0x3f00000017179820 */ /* 0x000fc80000400000 */
[----:B------:R-:W2:Y:S02]  /*1430*/  MUFU.EX2 R22, R23 ;  /* 0x0000001700167308 */ /* 0x000ea40000000800 */
[----:B--2---:R-:W-:-:S04]  /*1440*/  @!P1 FMUL R22, R22, R22 ;  /* 0x0000001616169220 */ /* 0x004fc80000400000 */
[----:B------:R-:W-:-:S07]  /*1450*/  FADD R22, RZ, R22 ;  /* 0x00000016ff167221 */ /* 0x000fce0000000000 */
.L_x_5:
[----:B0-----:R-:W-:Y:S05]  /*1460*/  BSYNC.RECONVERGENT B0 ;  /* 0x0000000000007941 */ /* 0x001fea0003800200 */
.L_x_4:
[----:B------:R-:W-:Y:S04]  /*1470*/  BSSY.RECONVERGENT B0, `(.L_x_6) ;  /* 0x000000a000007945 */ /* 0x000fe80003800200 */
[----:B------:R-:W-:Y:S05]  /*1480*/  @!P0 BRA `(.L_x_7) ;  /* 0x0000000000208947 */ /* 0x000fea0003800000 */
[----:B------:R-:W0:Y:S02]  /*1490*/  LDS R23, [R21] ;  /* 0x0000000015177984 */ /* 0x000e240000000800 */
[----:B0-----:R-:W-:-:S04]  /*14a0*/  FADD R23, -R23, R46 ;  /* 0x0000002e17177221 */ /* 0x001fc80000000100 */
[----:B------:R-:W-:-:S05]  /*14b0*/  FMUL R23, R23, 1.4426950216293334961 ;  /* 0x3fb8aa3b17177820 */ /* 0x000fca0000400000 */
[----:B------:R-:W-:-:S13]  /*14c0*/  FSETP.GEU.AND P1, PT, R23, -126, PT ;  /* 0xc2fc00001700780b */ /* 0x000fda0003f2e000 */
[----:B------:R-:W-:-:S04]  /*14d0*/  @!P1 FMUL R23, R23, 0.5 ;  /* 0x3f00000017179820 */ /* 0x000fc80000400000 */
[----:B------:R-:W0:Y:S02]  /*14e0*/  MUFU.EX2 R27, R23 ;  /* 0x00000017001b7308 */ /* 0x000e240000000800 */
[----:B0-----:R-:W-:-:S04]  /*14f0*/  @!P1 FMUL R27, R27, R27 ;  /* 0x0000001b1b1b9220 */ /* 0x001fc80000400000 */
[----:B------:R-:W-:-:S07]  /*1500*/  FADD R22, R22, R27 ;  /* 0x0000001b16167221 */ /* 0x000fce0000000000 */
.L_x_7:
[----:B------:R-:W-:Y:S05]  /*1510*/  BSYNC.RECONVERGENT B0 ;  /* 0x0000000000007941 */ /* 0x000fea0003800200 */
.L_x_6:
        /* <DEDUP_REMOVED lines=10> */
.L_x_9:
[----:B------:R-:W-:Y:S05]  /*15c0*/  BSYNC.RECONVERGENT B0 ;  /* 0x0000000000007941 */ /* 0x000fea0003800200 */
.L_x_8:
        /* <DEDUP_REMOVED lines=10> */
.L_x_11:
[----:B------:R-:W-:Y:S05]  /*1670*/  BSYNC.RECONVERGENT B0 ;  /* 0x0000000000007941 */ /* 0x000fea0003800200 */
.L_x_10:
[----:B------:R-:W0:Y:S01]  /*1680*/  SHFL.BFLY PT, R23, R22, 0x8, 0x1f ;  /* 0x0d001f0016177f89 */ /* 0x000e2200000e0000 */
[----:B------:R-:W-:Y:S01]  /*1690*/  BSSY.RECONVERGENT B0, `(.L_x_12) ;  /* 0x0000020000007945 */ /* 0x000fe20003800200 */
[----:B------:R-:W-:Y:S01]  /*16a0*/  BAR.SYNC.DEFER_BLOCKING 0x0 ;  /* 0x0000000000007b1d */ /* 0x000fe20000010000 */
[----:B0-----:R-:W-:-:S05]  /*16b0*/  FADD R23, R23, R22 ;  /* 0x0000001617177221 */ /* 0x001fca0000000000 */
[----:B------:R-:W0:Y:S02]  /*16c0*/  SHFL.BFLY PT, R26, R23, 0x4, 0x1f ;  /* 0x0c801f00171a7f89 */ /* 0x000e2400000e0000 */
[----:B0-----:R-:W-:-:S05]  /*16d0*/  FADD R26, R23, R26 ;  /* 0x0000001a171a7221 */ /* 0x001fca0000000000 */
[----:B------:R-:W0:Y:S02]  /*16e0*/  SHFL.BFLY PT, R27, R26, 0x2, 0x1f ;  /* 0x0c401f001a1b7f89 */ /* 0x000e2400000e0000 */
[----:B0-----:R-:W-:-:S05]  /*16f0*/  FADD R27, R26, R27 ;  /* 0x0000001b1a1b7221 */ /* 0x001fca0000000000 */
[----:B-1----:R-:W0:Y:S02]  /*1700*/  SHFL.BFLY PT, R28, R27, 0x1, 0x1f ;  /* 0x0c201f001b1c7f89 */ /* 0x002e2400000e0000 */
[----:B0-----:R-:W-:-:S05]  /*1710*/  FADD R28, R27, R28 ;  /* 0x0000001c1b1c7221 */ /* 0x001fca0000000000 */
[----:B------:R-:W-:Y:S01]  /*1720*/  @!P2 STS [R21+0x100], R28 ;  /* 0x0001001c1500a388 */ /* 0x000fe20000000800 */
[----:B------:R-:W-:Y:S06]  /*1730*/  BAR.SYNC.DEFER_BLOCKING 0x0 ;  /* 0x0000000000007b1d */ /* 0x000fec0000010000 */
[----:B------:R-:W0:Y:S02]  /*1740*/  LDS R79, [R21] ;  /* 0x00000000154f7984 */ /* 0x000e240000000800 */
[----:B0-----:R-:W-:-:S13]  /*1750*/  FSETP.GT.AND P1, PT, R78, R79, PT ;  /* 0x0000004f4e00720b */ /* 0x001fda0003f24000 */
[----:B------:R-:W-:Y:S05]  /*1760*/  @!P1 BRA `(.L_x_13) ;  /* 0x0000000000289947 */ /* 0x000fea0003800000 */
[----:B------:R-:W-:Y:S01]  /*1770*/  FADD R22, R79, -R78 ;  /* 0x8000004e4f167221 */ /* 0x000fe20000000000 */
[----:B------:R-:W0:Y:S01]  /*1780*/  LDS R23, [R21+0x100] ;  /* 0x0001000015177984 */ /* 0x000e220000000800 */
[----:B------:R-:W-:Y:S02]  /*1790*/  MOV R79, R78 ;  /* 0x0000004e004f7202 */ /* 0x000fe40000000f00 */
[----:B------:R-:W-:-:S05]  /*17a0*/  FMUL R22, R22, 1.4426950216293334961 ;  /* 0x3fb8aa3b16167820 */ /* 0x000fca0000400000 */
[----:B------:R-:W-:-:S13]  /*17b0*/  FSETP.GEU.AND P1, PT, R22, -126, PT ;  /* 0xc2fc00001600780b */ /* 0x000fda0003f2e000 */
[----:B------:R-:W-:-:S04]  /*17c0*/  @!P1 FMUL R22, R22, 0.5 ;  /* 0x3f00000016169820 */ /* 0x000fc80000400000 */
[----:B------:R-:W1:Y:S02]  /*17d0*/  MUFU.EX2 R26, R22 ;  /* 0x00000016001a7308 */ /* 0x000e640000000800 */
[----:B-1----:R-:W-:-:S04]  /*17e0*/  @!P1 FMUL R26, R26, R26 ;  /* 0x0000001a1a1a9220 */ /* 0x002fc80000400000 */
[----:B0-----:R-:W-:Y:S01]  /*17f0*/  FFMA R60, R23, R26, R60 ;  /* 0x0000001a173c7223 */ /* 0x001fe2000000003c */
[----:B------:R-:W-:Y:S06]  /*1800*/  BRA `(.L_x_14) ;  /* 0x0000000000207947 */ /* 0x000fec0003800000 */
.L_x_13:
[----:B------:R-:W-:Y:S01]  /*1810*/  FADD R22, -R79, R78 ;  /* 0x0000004e4f167221 */ /* 0x000fe20000000100 */
[----:B------:R-:W0:Y:S03]  /*1820*/  LDS R26, [R21+0x100] ;  /* 0x00010000151a7984 */ /* 0x000e260000000800 */
[----:B------:R-:W-:-:S05]  /*1830*/  FMUL R22, R22, 1.4426950216293334961 ;  /* 0x3fb8aa3b16167820 */ /* 0x000fca0000400000 */
[----:B------:R-:W-:-:S13]  /*1840*/  FSETP.GEU.AND P1, PT, R22, -126, PT ;  /* 0xc2fc00001600780b */ /* 0x000fda0003f2e000 */
[----:B------:R-:W-:-:S04]  /*1850*/  @!P1 FMUL R22, R22, 0.5 ;  /* 0x3f00000016169820 */ /* 0x000fc80000400000 */
[----:B------:R-:W1:Y:S02]  /*1860*/  MUFU.EX2 R23, R22 ;  /* 0x0000001600177308 */ /* 0x000e640000000800 */
[----:B-1----:R-:W-:-:S04]  /*1870*/  @!P1 FMUL R23, R23, R23 ;  /* 0x0000001717179220 */ /* 0x002fc80000400000 */
[----:B0-----:R-:W-:-:S07]  /*1880*/  FFMA R60, R23, R60, R26 ;  /* 0x0000003c173c7223 */ /* 0x001fce000000001a */
.L_x_14:
[----:B------:R-:W-:Y:S05]  /*1890*/  BSYNC.RECONVERGENT B0 ;  /* 0x0000000000007941 */ /* 0x000fea0003800200 */
.L_x_12:
[----:B------:R-:W0:Y:S01]  /*18a0*/  LDC R23, c[0x0][0x364] ;  /* 0x0000d900ff177b82 */ /* 0x000e220000000800 */
[----:B------:R-:W-:-:S07]  /*18b0*/  FADD R22, -R79, R78 ;  /* 0x0000004e4f167221 */ /* 0x000fce0000000100 */
[----:B------:R-:W-:Y:S01]  /*18c0*/  BAR.SYNC.DEFER_BLOCKING 0x0 ;  /* 0x0000000000007b1d */ /* 0x000fe20000010000 */
[----:B------:R-:W-:Y:S02]  /*18d0*/  HFMA2 R31, -RZ, RZ, 0, 0 ;  /* 0x00000000ff1f7431 */ /* 0x000fe400000001ff */
[----:B------:R-:W-:-:S03]  /*18e0*/  FMUL R26, R22, 1.4426950216293334961 ;  /* 0x3fb8aa3b161a7820 */ /* 0x000fc60000400000 */
[----:B------:R-:W-:Y:S02]  /*18f0*/  BSSY.RECONVERGENT B0, `(.L_x_15) ;  /* 0x0000027000007945 */ /* 0x000fe40003800200 */
[----:B------:R-:W-:-:S13]  /*1900*/  FSETP.GEU.AND P1, PT, R26, -126, PT ;  /* 0xc2fc00001a00780b */ /* 0x000fda0003f2e000 */
[----:B------:R-:W-:Y:S01]  /*1910*/  @!P1 FMUL R26, R26, 0.5 ;  /* 0x3f0000001a1a9820 */ /* 0x000fe20000400000 */
[----:B0-----:R-:W-:-:S03]  /*1920*/  IMAD R23, R23, UR11, R76 ;  /* 0x0000000b17177c24 */ /* 0x001fc6000f8e024c */
[----:B------:R-:W0:Y:S02]  /*1930*/  MUFU.EX2 R22, R26 ;  /* 0x0000001a00167308 */ /* 0x000e240000000800 */
[----:B------:R-:W-:-:S04]  /*1940*/  LEA R23, R23, 0x1, 0x2 ;  /* 0x0000000117177811 */ /* 0x000fc800078e10ff */
[----:B------:R-:W-:Y:S02]  /*1950*/  ISETP.GE.U32.AND P4, PT, R23, UR12, PT ;  /* 0x0000000c17007c0c */ /* 0x000fe4000bf86070 */
[----:B------:R-:W-:Y:S02]  /*1960*/  FMNMX R23, R37, -3.40282346638528859812e+38, !PT ;  /* 0xff7fffff25177809 */ /* 0x000fe40007800000 */
[----:B------:R-:W-:Y:S02]  /*1970*/  ISETP.LT.U32.AND P3, PT, R32, UR12, !P4 ;  /* 0x0000000c20007c0c */ /* 0x000fe4000e761070 */
[----:B------:R-:W-:Y:S02]  /*1980*/  ISETP.LT.U32.AND P2, PT, R33, UR12, !P4 ;  /* 0x0000000c21007c0c */ /* 0x000fe4000e741070 */
[----:B------:R-:W-:Y:S02]  /*1990*/  ISETP.LT.U32.AND P5, PT, R20, UR12, !P4 ;  /* 0x0000000c14007c0c */ /* 0x000fe4000e7a1070 */
[----:B------:R-:W-:Y:S01]  /*19a0*/  ISETP.LT.U32.AND P4, PT, R34, UR12, !P4 ;  /* 0x0000000c22007c0c */ /* 0x000fe2000e781070 */
[----:B0-----:R-:W-:Y:S01]  /*19b0*/  @!P1 FMUL R22, R22, R22 ;  /* 0x0000001616169220 */ /* 0x001fe20000400000 */
[----:B------:R-:W-:-:S02]  /*19c0*/  FSEL R28, R23, -3.40282346638528859812e+38, P5 ;  /* 0xff7fffff171c7808 */ /* 0x000fc40002800000 */
[----:B------:R-:W-:Y:S02]  /*19d0*/  ISETP.NE.AND P1, PT, R18, RZ, PT ;  /* 0x000000ff1200720c */ /* 0x000fe40003f25270 */
[----:B------:R-:W-:Y:S02]  /*19e0*/  P2R R27, PR, RZ, 0x8 ;  /* 0x00000008ff1b7803 */ /* 0x000fe40000000000 */
[----:B------:R-:W-:Y:S02]  /*19f0*/  @P3 FMNMX R28, R28, R39, !PT ;  /* 0x000000271c1c3209 */ /* 0x000fe40007800000 */
[----:B------:R-:W-:Y:S02]  /*1a00*/  P2R R26, PR, RZ, 0x4 ;  /* 0x00000004ff1a7803 */ /* 0x000fe40000000000 */
[----:B------:R-:W-:-:S04]  /*1a10*/  @P2 FMNMX R28, R28, R49, !PT ;  /* 0x000000311c1c2209 */ /* 0x000fc80007800000 */
[----:B------:R-:W-:-:S05]  /*1a20*/  @P4 FMNMX R28, R28, R36, !PT ;  /* 0x000000241c1c4209 */ /* 0x000fca0007800000 */
[----:B------:R-:W0:Y:S02]  /*1a30*/  SHFL.BFLY PT, R23, R28, 0x8, 0x1f ;  /* 0x0d001f001c177f89 */ /* 0x000e2400000e0000 */
[----:B0-----:R-:W-:-:S05]  /*1a40*/  FMNMX R23, R28, R23, !PT ;  /* 0x000000171c177209 */ /* 0x001fca0007800000 */
[----:B------:R-:W0:Y:S02]  /*1a50*/  SHFL.BFLY PT, R30, R23, 0x4, 0x1f ;  /* 0x0c801f00171e7f89 */ /* 0x000e2400000e0000 */
[----:B0-----:R-:W-:-:S05]  /*1a60*/  FMNMX R30, R23, R30, !PT ;  /* 0x0000001e171e7209 */ /* 0x001fca0007800000 */
[----:B------:R-:W0:Y:S02]  /*1a70*/  SHFL.BFLY PT, R29, R30, 0x2, 0x1f ;  /* 0x0c401f001e1d7f89 */ /* 0x000e2400000e0000 */
[----:B0-----:R-:W-:-:S05]  /*1a80*/  FMNMX R29, R30, R29, !PT ;  /* 0x0000001d1e1d7209 */ /* 0x001fca0007800000 */
[----:B------:R-:W0:Y:S02]  /*1a90*/  SHFL.BFLY PT, R40, R29, 0x1, 0x1f ;  /* 0x0c201f001d287f89 */ /* 0x000e2400000e0000 */
[----:B0-----:R-:W-:-:S05]  /*1aa0*/  FMNMX R40, R29, R40, !PT ;  /* 0x000000281d287209 */ /* 0x001fca0007800000 */
[----:B------:R0:W-:Y:S01]  /*1ab0*/  @!P1 STS [R21+0x4], R40 ;  /* 0x0000042815009388 */ /* 0x0001e20000000800 */
[----:B------:R-:W-:Y:S06]  /*1ac0*/  BAR.SYNC.DEFER_BLOCKING 0x0 ;  /* 0x0000000000007b1d */ /* 0x000fec0000010000 */
[----:B------:R-:W-:Y:S05]  /*1ad0*/  @!P5 BRA `(.L_x_16) ;  /* 0x000000000020d947 */ /* 0x000fea0003800000 */
[----:B------:R-:W1:Y:S02]  /*1ae0*/  LDS R28, [R21+0x4] ;  /* 0x00000400151c7984 */ /* 0x000e640000000800 */
[----:B-1----:R-:W-:-:S04]  /*1af0*/  FADD R28, -R28, R37 ;  /* 0x000000251c1c7221 */ /* 0x002fc80000000100 */
[----:B------:R-:W-:-:S05]  /*1b00*/  FMUL R28, R28, 1.4426950216293334961 ;  /* 0x3fb8aa3b1c1c7820 */ /* 0x000fca0000400000 */
[----:B------:R-:W-:-:S13]  /*1b10*/  FSETP.GEU.AND P1, PT, R28, -126, PT ;  /* 0xc2fc00001c00780b */ /* 0x000fda0003f2e000 */
[----:B------:R-:W-:-:S04]  /*1b20*/  @!P1 FMUL R28, R28, 0.5 ;  /* 0x3f0000001c1c9820 */ /* 0x000fc80000400000 */
[----:B------:R-:W1:Y:S02]  /*1b30*/  MUFU.EX2 R31, R28 ;  /* 0x0000001c001f7308 */ /* 0x000e640000000800 */
[----:B-1----:R-:W-:-:S04]  /*1b40*/  @!P1 FMUL R31, R31, R31 ;  /* 0x0000001f1f1f9220 */ /* 0x002fc80000400000 */
[----:B------:R-:W-:-:S07]  /*1b50*/  FADD R31, RZ, R31 ;  /* 0x0000001fff1f7221 */ /* 0x000fce0000000000 */
.L_x_16:
[----:B------:R-:W-:Y:S05]  /*1b60*/  BSYNC.RECONVERGENT B0 ;  /* 0x0000000000007941 */ /* 0x000fea0003800200 */
.L_x_15:
[----:B------:R-:W-:Y:S04]  /*1b70*/  BSSY.RECONVERGENT B0, `(.L_x_17) ;  /* 0x000000a000007945 */ /* 0x000fe80003800200 */
        /* <DEDUP_REMOVED lines=8> */
[----:B------:R-:W-:-:S07]  /*1c00*/  FADD R31, R31, R28 ;  /* 0x0000001c1f1f7221 */ /* 0x000fce0000000000 */
.L_x_18:
[----:B------:R-:W-:Y:S05]  /*1c10*/  BSYNC.RECONVERGENT B0 ;  /* 0x0000000000007941 */ /* 0x000fea0003800200 */
.L_x_17:
        /* <DEDUP_REMOVED lines=10> */
.L_x_20:
[----:B------:R-:W-:Y:S05]  /*1cc0*/  BSYNC.RECONVERGENT B0 ;  /* 0x0000000000007941 */ /* 0x000fea0003800200 */
.L_x_19:
        /* <DEDUP_REMOVED lines=10> */
.L_x_22:
[----:B------:R-:W-:Y:S05]  /*1d70*/  BSYNC.RECONVERGENT B0 ;  /* 0x0000000000007941 */ /* 0x000fea0003800200 */
.L_x_21:
[----:B------:R-:W1:Y:S01]  /*1d80*/  SHFL.BFLY PT, R28, R31, 0x8, 0x1f ;  /* 0x0d001f001f1c7f89 */ /* 0x000e6200000e0000 */
[----:B------:R-:W-:Y:S01]  /*1d90*/  ISETP.NE.AND P1, PT, R18, RZ, PT ;  /* 0x000000ff1200720c */ /* 0x000fe20003f25270 */
[----:B------:R-:W-:Y:S01]  /*1da0*/  BSSY.RECONVERGENT B0, `(.L_x_23) ;  /* 0x0000028000007945 */ /* 0x000fe20003800200 */
[C---:B------:R-:W-:Y:S01]  /*1db0*/  FMUL R69, R22.reuse, R69 ;  /* 0x0000004516457220 */ /* 0x040fe20000400000 */
[----:B------:R-:W-:Y:S01]  /*1dc0*/  BAR.SYNC.DEFER_BLOCKING 0x0 ;  /* 0x0000000000007b1d */ /* 0x000fe20000010000 */
[C---:B------:R-:W-:Y:S01]  /*1dd0*/  FMUL R72, R22.reuse, R72 ;  /* 0x0000004816487220 */ /* 0x040fe20000400000 */
[C---:B------:R-:W-:Y:S01]  /*1de0*/  FMUL R71, R22.reuse, R71 ;  /* 0x0000004716477220 */ /* 0x040fe20000400000 */
[C---:B------:R-:W-:Y:S01]  /*1df0*/  FMUL R74, R22.reuse, R74 ;  /* 0x0000004a164a7220 */ /* 0x040fe20000400000 */
[C---:B------:R-:W-:Y:S01]  /*1e00*/  FMUL R73, R22.reuse, R73 ;  /* 0x0000004916497220 */ /* 0x040fe20000400000 */
[C---:B------:R-:W-:Y:S01]  /*1e10*/  FMUL R70, R22.reuse, R70 ;  /* 0x0000004616467220 */ /* 0x040fe20000400000 */
[C---:B------:R-:W-:Y:S01]  /*1e20*/  FMUL R67, R22.reuse, R67 ;  /* 0x0000004316437220 */ /* 0x040fe20000400000 */
[----:B------:R-:W-:Y:S01]  /*1e30*/  FMUL R68, R22, R68 ;  /* 0x0000004416447220 */ /* 0x000fe20000400000 */
[----:B-1----:R-:W-:-:S05]  /*1e40*/  FADD R28, R28, R31 ;  /* 0x0000001f1c1c7221 */ /* 0x002fca0000000000 */
[----:B------:R-:W1:Y:S02]  /*1e50*/  SHFL.BFLY PT, R23, R28, 0x4, 0x1f ;  /* 0x0c801f001c177f89 */ /* 0x000e6400000e0000 */
[----:B-1----:R-:W-:-:S05]  /*1e60*/  FADD R23, R28, R23 ;  /* 0x000000171c177221 */ /* 0x002fca0000000000 */
[----:B------:R-:W1:Y:S02]  /*1e70*/  SHFL.BFLY PT, R30, R23, 0x2, 0x1f ;  /* 0x0c401f00171e7f89 */ /* 0x000e6400000e0000 */
[----:B-1----:R-:W-:-:S05]  /*1e80*/  FADD R30, R23, R30 ;  /* 0x0000001e171e7221 */ /* 0x002fca0000000000 */
[----:B------:R-:W0:Y:S02]  /*1e90*/  SHFL.BFLY PT, R29, R30, 0x1, 0x1f ;  /* 0x0c201f001e1d7f89 */ /* 0x000e2400000e0000 */
[----:B0-----:R-:W-:-:S05]  /*1ea0*/  FADD R40, R30, R29 ;  /* 0x0000001d1e287221 */ /* 0x001fca0000000000 */
[----:B------:R-:W-:Y:S01]  /*1eb0*/  @!P1 STS [R21+0x104], R40 ;  /* 0x0001042815009388 */ /* 0x000fe20000000800 */
[----:B------:R-:W-:Y:S06]  /*1ec0*/  BAR.SYNC.DEFER_BLOCKING 0x0 ;  /* 0x0000000000007b1d */ /* 0x000fec0000010000 */
[----:B------:R-:W0:Y:S02]  /*1ed0*/  LDS R78, [R21+0x4] ;  /* 0x00000400154e7984 */ /* 0x000e240000000800 */
[----:B0-----:R-:W-:-:S13]  /*1ee0*/  FSETP.GT.AND P1, PT, R75, R78, PT ;  /* 0x0000004e4b00720b */ /* 0x001fda0003f24000 */
[----:B------:R-:W-:Y:S05]  /*1ef0*/  @P1 BRA `(.L_x_24) ;  /* 0x0000000000241947 */ /* 0x000fea0003800000 */
[----:B------:R-:W-:Y:S01]  /*1f00*/  FADD R22, -R78, R75 ;  /* 0x0000004b4e167221 */ /* 0x000fe20000000100 */
[----:B------:R-:W0:Y:S03]  /*1f10*/  LDS R28, [R21+0x104] ;  /* 0x00010400151c7984 */ /* 0x000e260000000800 */
[----:B------:R-:W-:-:S05]  /*1f20*/  FMUL R22, R22, 1.4426950216293334961 ;  /* 0x3fb8aa3b16167820 */ /* 0x000fca0000400000 */
[----:B------:R-:W-:-:S13]  /*1f30*/  FSETP.GEU.AND P1, PT, R22, -126, PT ;  /* 0xc2fc00001600780b */ /* 0x000fda0003f2e000 */
[----:B------:R-:W-:-:S04]  /*1f40*/  @!P1 FMUL R22, R22, 0.5 ;  /* 0x3f00000016169820 */ /* 0x000fc80000400000 */
[----:B------:R-:W1:Y:S02]  /*1f50*/  MUFU.EX2 R23, R22 ;  /* 0x0000001600177308 */ /* 0x000e640000000800 */
[----:B-1----:R-:W-:-:S04]  /*1f60*/  @!P1 FMUL R23, R23, R23 ;  /* 0x0000001717179220 */ /* 0x002fc80000400000 */
[----:B0-----:R-:W-:Y:S01]  /*1f70*/  FFMA R62, R23, R62, R28 ;  /* 0x0000003e173e7223 */ /* 0x001fe2000000001c */
[----:B------:R-:W-:Y:S06]  /*1f80*/  BRA `(.L_x_25) ;  /* 0x0000000000247947 */ /* 0x000fec0003800000 */
.L_x_24:
        /* <DEDUP_REMOVED lines=8> */
[----:B0-----:R-:W-:-:S07]  /*2010*/  FFMA R62, R29, R23, R62 ;  /* 0x000000171d3e7223 */ /* 0x001fce000000003e */
.L_x_25:
[----:B------:R-:W-:Y:S05]  /*2020*/  BSYNC.RECONVERGENT B0 ;  /* 0x0000000000007941 */ /* 0x000fea0003800200 */
.L_x_23:
[----:B------:R-:W-:Y:S01]  /*2030*/  FADD R22, -R78, R75 ;  /* 0x0000004b4e167221 */ /* 0x000fe20000000100 */
[----:B------:R-:W0:Y:S01]  /*2040*/  LDC R23, c[0x0][0x364] ;  /* 0x0000d900ff177b82 */ /* 0x000e220000000800 */
[----:B------:R-:W-:-:S07]  /*2050*/  P2R R41, PR, RZ, 0x1 ;  /* 0x00000001ff297803 */ /* 0x000fce0000000000 */
[----:B------:R-:W-:Y:S01]  /*2060*/  BAR.SYNC.DEFER_BLOCKING 0x0 ;  /* 0x0000000000007b1d */ /* 0x000fe20000010000 */
[----:B------:R-:W-:Y:S01]  /*2070*/  FMUL R28, R22, 1.4426950216293334961 ;  /* 0x3fb8aa3b161c7820 */ /* 0x000fe20000400000 */
[----:B------:R-:W-:-:S04]  /*2080*/  FMNMX R35, R51, -3.40282346638528859812e+38, !PT ;  /* 0xff7fffff33237809 */ /* 0x000fc80007800000 */
[----:B------:R-:W-:Y:S01]  /*2090*/  FSETP.GEU.AND P1, PT, R28, -126, PT ;  /* 0xc2fc00001c00780b */ /* 0x000fe20003f2e000 */
[----:B------:R-:W-:-:S12]  /*20a0*/  BSSY.RECONVERGENT B0, `(.L_x_26) ;  /* 0x0000029000007945 */ /* 0x000fd80003800200 */
[----:B------:R-:W-:Y:S01]  /*20b0*/  @!P1 FMUL R28, R28, 0.5 ;  /* 0x3f0000001c1c9820 */ /* 0x000fe20000400000 */
[----:B0-----:R-:W-:-:S03]  /*20c0*/  IMAD R23, R23, UR11, R76 ;  /* 0x0000000b17177c24 */ /* 0x001fc6000f8e024c */
[----:B------:R-:W0:Y:S02]  /*20d0*/  MUFU.EX2 R22, R28 ;  /* 0x0000001c00167308 */ /* 0x000e240000000800 */
[----:B------:R-:W-:Y:S01]  /*20e0*/  LEA R23, R23, 0x2, 0x2 ;  /* 0x0000000217177811 */ /* 0x000fe200078e10ff */
[----:B0-----:R-:W-:-:S03]  /*20f0*/  @!P1 FMUL R22, R22, R22 ;  /* 0x0000001616169220 */ /* 0x001fc60000400000 */
[----:B------:R-:W-:-:S04]  /*2100*/  ISETP.GE.U32.AND P1, PT, R23, UR12, PT ;  /* 0x0000000c17007c0c */ /* 0x000fc8000bf26070 */
[----:B------:R-:W-:Y:S02]  /*2110*/  ISETP.LT.U32.AND P2, PT, R32, UR12, !P1 ;  /* 0x0000000c20007c0c */ /* 0x000fe4000cf41070 */
[----:B------:R-:W-:Y:S02]  /*2120*/  ISETP.LT.U32.AND P0, PT, R33, UR12, !P1 ;  /* 0x0000000c21007c0c */ /* 0x000fe4000cf01070 */
[----:B------:R-:W-:Y:S02]  /*2130*/  ISETP.LT.U32.AND P3, PT, R20, UR12, !P1 ;  /* 0x0000000c14007c0c */ /* 0x000fe4000cf61070 */
[----:B------:R-:W-:Y:S02]  /*2140*/  ISETP.LT.U32.AND P1, PT, R34, UR12, !P1 ;  /* 0x0000000c22007c0c */ /* 0x000fe4000cf21070 */
[----:B------:R-:W-:Y:S02]  /*2150*/  FSEL R40, R35, -3.40282346638528859812e+38, P3 ;  /* 0xff7fffff23287808 */ /* 0x000fe40001800000 */
[----:B------:R-:W-:-:S02]  /*2160*/  P2R R28, PR, RZ, 0x2 ;  /* 0x00000002ff1c7803 */ /* 0x000fc40000000000 */
[----:B------:R-:W-:Y:S02]  /*2170*/  P2R R29, PR, RZ, 0x1 ;  /* 0x00000001ff1d7803 */ /* 0x000fe40000000000 */
[----:B------:R-:W-:Y:S02]  /*2180*/  @P2 FMNMX R40, R40, R81, !PT ;  /* 0x0000005128282209 */ /* 0x000fe40007800000 */
[----:B------:R-:W-:Y:S02]  /*2190*/  P2R R30, PR, RZ, 0x4 ;  /* 0x00000004ff1e7803 */ /* 0x000fe40000000000 */
[----:B------:R-:W-:Y:S02]  /*21a0*/  @P0 FMNMX R40, R40, R83, !PT ;  /* 0x0000005328280209 */ /* 0x000fe40007800000 */
[----:B------:R-:W-:Y:S01]  /*21b0*/  ISETP.NE.AND P0, PT, R41, RZ, PT ;  /* 0x000000ff2900720c */ /* 0x000fe20003f05270 */
[----:B------:R-:W-:Y:S01]  /*21c0*/  HFMA2 R41, -RZ, RZ, 0, 0 ;  /* 0x00000000ff297431 */ /* 0x000fe200000001ff */
[----:B------:R-:W-:-:S02]  /*21d0*/  @P1 FMNMX R40, R40, R38, !PT ;  /* 0x0000002628281209 */ /* 0x000fc40007800000 */
[----:B------:R-:W-:Y:S02]  /*21e0*/  ISETP.NE.AND P1, PT, R18, RZ, PT ;  /* 0x000000ff1200720c */ /* 0x000fe40003f25270 */
[----:B------:R-:W-:Y:S01]  /*21f0*/  P2R R31, PR, RZ, 0x8 ;  /* 0x00000008ff1f7803 */ /* 0x000fe20000000000 */
        /* <DEDUP_REMOVED lines=19> */
.L_x_27:
[----:B------:R-:W-:Y:S05]  /*2330*/  BSYNC.RECONVERGENT B0 ;  /* 0x0000000000007941 */ /* 0x000fea0003800200 */
.L_x_26:
        /* <DEDUP_REMOVED lines=10> */
.L_x_29:
[----:B------:R-:W-:Y:S05]  /*23e0*/  BSYNC.RECONVERGENT B0 ;  /* 0x0000000000007941 */ /* 0x000fea0003800200 */
.L_x_28:
[----:B------:R-:W-:Y:S01]  /*23f0*/  ISETP.NE.AND P1, PT, R29, RZ, PT ;  /* 0x000000ff1d00720c */ /* 0x000fe20003f25270 */
[----:B------:R-:W-:-:S12]  /*2400*/  BSSY.RECONVERGENT B0, `(.L_x_30) ;  /* 0x000000a000007945 */ /* 0x000fd80003800200 */
        /* <DEDUP_REMOVED lines=9> */
.L_x_31:
[----:B------:R-:W-:Y:S05]  /*24a0*/  BSYNC.RECONVERGENT B0 ;  /* 0x0000000000007941 */ /* 0x000fea0003800200 */
.L_x_30:
        /* <DEDUP_REMOVED lines=11> */
.L_x_33:
[----:B------:R-:W-:Y:S05]  /*2560*/  BSYNC.RECONVERGENT B0 ;  /* 0x0000000000007941 */ /* 0x000fea0003800200 */
.L_x_32:
        /* <DEDUP_REMOVED lines=33> */
.L_x_35:
        /* <DEDUP_REMOVED lines=9> */
.L_x_36:
[----:B------:R-:W-:Y:S05]  /*2810*/  BSYNC.RECONVERGENT B0 ;  /* 0x0000000000007941 */ /* 0x000fea0003800200 */
.L_x_34:
        /* <DEDUP_REMOVED lines=11> */
[----:B------:R-:W-:-:S04]  /*28d0*/  LEA R23, R23, 0x3, 0x2 ;  /* 0x0000000317177811 */ /* 0x000fc800078e10ff */
[----:B------:R-:W-:-:S04]  /*28e0*/  ISETP.GE.U32.AND P2, PT, R23, UR12, PT ;  /* 0x0000000c17007c0c */ /* 0x000fc8000bf46070 */
[----:B------:R-:W-:Y:S02]  /*28f0*/  ISETP.LT.U32.AND P0, PT, R32, UR12, !P2 ;  /* 0x0000000c20007c0c */ /* 0x000fe4000d701070 */
[----:B------:R-:W-:Y:S02]  /*2900*/  ISETP.LT.U32.AND P3, PT, R33, UR12, !P2 ;  /* 0x0000000c21007c0c */ /* 0x000fe4000d761070 */
[----:B------:R-:W-:Y:S01]  /*2910*/  P2R R32, PR, RZ, 0x1 ;  /* 0x00000001ff207803 */ /* 0x000fe20000000000 */
[----:B0-----:R-:W-:Y:S01]  /*2920*/  @!P1 FMUL R22, R22, R22 ;  /* 0x0000001616169220 */ /* 0x001fe20000400000 */
[----:B------:R-:W-:Y:S02]  /*2930*/  ISETP.LT.U32.AND P1, PT, R20, UR12, !P2 ;  /* 0x0000000c14007c0c */ /* 0x000fe4000d721070 */
[----:B------:R-:W-:Y:S02]  /*2940*/  ISETP.LT.U32.AND P2, PT, R34, UR12, !P2 ;  /* 0x0000000c22007c0c */ /* 0x000fe4000d741070 */
[----:B------:R-:W-:-:S02]  /*2950*/  FSEL R40, R40, -3.40282346638528859812e+38, P1 ;  /* 0xff7fffff28287808 */ /* 0x000fc40000800000 */
[----:B------:R-:W-:Y:S02]  /*2960*/  P2R R33, PR, RZ, 0x2 ;  /* 0x00000002ff217803 */ /* 0x000fe40000000000 */
[----:B------:R-:W-:Y:S02]  /*2970*/  @P0 FMNMX R40, R40, R89, !PT ;  /* 0x0000005928280209 */ /* 0x000fe40007800000 */
[----:B------:R-:W-:Y:S02]  /*2980*/  ISETP.NE.AND P0, PT, R18, RZ, PT ;  /* 0x000000ff1200720c */ /* 0x000fe40003f05270 */
        /* <DEDUP_REMOVED lines=9> */
[----:B0-----:R-:W-:Y:S01]  /*2a20*/  FMNMX R42, R35, R34, !PT ;  /* 0x00000022232a7209 */ /* 0x001fe20007800000 */
[----:B------:R-:W-:-:S04]  /*2a30*/  HFMA2 R34, -RZ, RZ, 0, 0 ;  /* 0x00000000ff227431 */ /* 0x000fc800000001ff */
[----:B------:R0:W-:Y:S01]  /*2a40*/  @!P0 STS [R21+0xc], R42 ;  /* 0x00000c2a15008388 */ /* 0x0001e20000000800 */
[----:B------:R-:W-:Y:S01]  /*2a50*/  BAR.SYNC.DEFER_BLOCKING 0x0 ;  /* 0x0000000000007b1d */ /* 0x000fe20000010000 */
[----:B------:R-:W-:-:S05]  /*2a60*/  ISETP.NE.AND P0, PT, R41, RZ, PT ;  /* 0x000000ff2900720c */ /* 0x000fca0003f05270 */
[----:B------:R-:W-:Y:S08]  /*2a70*/  @!P1 BRA `(.L_x_38) ;  /* 0x0000000000209947 */ /* 0x000ff00003800000 */
        /* <DEDUP_REMOVED lines=8> */
.L_x_38:
[----:B------:R-:W-:Y:S05]  /*2b00*/  BSYNC.RECONVERGENT B0 ;  /* 0x0000000000007941 */ /* 0x000fea0003800200 */
.L_x_37:
        /* <DEDUP_REMOVED lines=11> */
.L_x_40:
[----:B------:R-:W-:Y:S05]  /*2bc0*/  BSYNC.RECONVERGENT B0 ;  /* 0x0000000000007941 */ /* 0x000fea0003800200 */
.L_x_39:
        /* <DEDUP_REMOVED lines=10> */
.L_x_42:
[----:B------:R-:W-:Y:S05]  /*2c70*/  BSYNC.RECONVERGENT B0 ;  /* 0x0000000000007941 */ /* 0x000fea0003800200 */
.L_x_41:
        /* <DEDUP_REMOVED lines=10> */
.L_x_44:
[----:B------:R-:W-:Y:S05]  /*2d20*/  BSYNC.RECONVERGENT B0 ;  /* 0x0000000000007941 */ /* 0x000fea0003800200 */
.L_x_43:
        /* <DEDUP_REMOVED lines=17> */
[----:B------:R-:W1:Y:S02]  /*2e40*/  SHFL.BFLY PT, R40, R35, 0x1, 0x1f ;  /* 0x0c201f0023287f89 */ /* 0x000e6400000e0000 */
[----:B-1----:R-:W-:-:S05]  /*2e50*/  FADD R40, R35, R40 ;  /* 0x0000002823287221 */ /* 0x002fca0000000000 */
[----:B------:R-:W-:Y:S01]  /*2e60*/  @!P1 STS [R21+0x10c], R40 ;  /* 0x00010c2815009388 */ /* 0x000fe20000000800 */
[----:B------:R-:W-:Y:S06]  /*2e70*/  BAR.SYNC.DEFER_BLOCKING 0x0 ;  /* 0x0000000000007b1d */ /* 0x000fec0000010000 */
[----:B------:R-:W1:Y:S02]  /*2e80*/  LDS R75, [R21+0xc] ;  /* 0x00000c00154b7984 */ /* 0x000e640000000800 */
[----:B-1----:R-:W-:-:S13]  /*2e90*/  FSETP.GT.AND P1, PT, R80, R75, PT ;  /* 0x0000004b5000720b */ /* 0x002fda0003f24000 */
[----:B------:R-:W-:Y:S05]  /*2ea0*/  @P1 BRA `(.L_x_46) ;  /* 0x0000000000241947 */ /* 0x000fea0003800000 */
[----:B------:R-:W-:Y:S01]  /*2eb0*/  FADD R20, -R75, R80 ;  /* 0x000000504b147221 */ /* 0x000fe20000000100 */
[----:B------:R-:W1:Y:S03]  /*2ec0*/  LDS R22, [R21+0x10c] ;  /* 0x00010c0015167984 */ /* 0x000e660000000800 */
[----:B------:R-:W-:-:S05]  /*2ed0*/  FMUL R20, R20, 1.4426950216293334961 ;  /* 0x3fb8aa3b14147820 */ /* 0x000fca0000400000 */
[----:B------:R-:W-:-:S13]  /*2ee0*/  FSETP.GEU.AND P1, PT, R20, -126, PT ;  /* 0xc2fc00001400780b */ /* 0x000fda0003f2e000 */
[----:B------:R-:W-:-:S04]  /*2ef0*/  @!P1 FMUL R20, R20, 0.5 ;  /* 0x3f00000014149820 */ /* 0x000fc80000400000 */
[----:B------:R-:W2:Y:S02]  /*2f00*/  MUFU.EX2 R23, R20 ;  /* 0x0000001400177308 */ /* 0x000ea40000000800 */
[----:B--2---:R-:W-:-:S04]  /*2f10*/  @!P1 FMUL R23, R23, R23 ;  /* 0x0000001717179220 */ /* 0x004fc80000400000 */
[----:B-1----:R-:W-:Y:S01]  /*2f20*/  FFMA R66, R23, R66, R22 ;  /* 0x0000004217427223 */ /* 0x002fe20000000016 */
[----:B------:R-:W-:Y:S06]  /*2f30*/  BRA `(.L_x_47) ;  /* 0x0000000000247947 */ /* 0x000fec0003800000 */
.L_x_46:
[----:B------:R-:W-:Y:S01]  /*2f40*/  FADD R20, R75, -R80 ;  /* 0x800000504b147221 */ /* 0x000fe20000000000 */
[----:B0-----:R-:W0:Y:S01]  /*2f50*/  LDS R21, [R21+0x10c] ;  /* 0x00010c0015157984 */ /* 0x001e220000000800 */
[----:B------:R-:W-:Y:S02]  /*2f60*/  MOV R75, R80 ;  /* 0x00000050004b7202 */ /* 0x000fe40000000f00 */
[----:B------:R-:W-:-:S05]  /*2f70*/  FMUL R20, R20, 1.4426950216293334961 ;  /* 0x3fb8aa3b14147820 */ /* 0x000fca0000400000 */
[----:B------:R-:W-:-:S13]  /*2f80*/  FSETP.GEU.AND P1, PT, R20, -126, PT ;  /* 0xc2fc00001400780b */ /* 0x000fda0003f2e000 */
[----:B------:R-:W-:-:S04]  /*2f90*/  @!P1 FMUL R20, R20, 0.5 ;  /* 0x3f00000014149820 */ /* 0x000fc80000400000 */
[----:B------:R-:W1:Y:S02]  /*2fa0*/  MUFU.EX2 R23, R20 ;  /* 0x0000001400177308 */ /* 0x000e640000000800 */
[----:B-1----:R-:W-:-:S04]  /*2fb0*/  @!P1 FMUL R23, R23, R23 ;  /* 0x0000001717179220 */ /* 0x002fc80000400000 */
[----:B0-----:R-:W-:-:S07]  /*2fc0*/  FFMA R66, R21, R23, R66 ;  /* 0x0000001715427223 */ /* 0x001fce0000000042 */
.L_x_47:
[----:B------:R-:W-:Y:S05]  /*2fd0*/  BSYNC.RECONVERGENT B0 ;  /* 0x0000000000007941 */ /* 0x000fea0003800200 */
.L_x_45:
[----:B------:R-:W-:Y:S01]  /*2fe0*/  @P0 FADD R46, -R79, R46 ;  /* 0x0000002e4f2e0221 */ /* 0x000fe20000000100 */
[----:B0-----:R-:W-:Y:S01]  /*2ff0*/  P2R R21, PR, RZ, 0x4 ;  /* 0x00000004ff157803 */ /* 0x001fe20000000000 */
[----:B------:R-:W-:Y:S01]  /*3000*/  FADD R20, -R75, R80 ;  /* 0x000000504b147221 */ /* 0x000fe20000000100 */
[----:B------:R-:W-:Y:S01]  /*3010*/  PLOP3.LUT P1, PT, PT, PT, PT, 0x80, 0x8 ;  /* 0x000000000008781c */ /* 0x000fe20003f2f070 */
[----:B------:R-:W-:Y:S01]  /*3020*/  @P0 FMUL R46, R46, 1.4426950216293334961 ;  /* 0x3fb8aa3b2e2e0820 */ /* 0x000fe20000400000 */
[----:B------:R-:W-:Y:S01]  /*3030*/  BSSY.RECONVERGENT B0, `(.L_x_48) ;  /* 0x00000fb000007945 */ /* 0x000fe20003800200 */
[----:B------:R-:W-:-:S03]  /*3040*/  FMUL R20, R20, 1.4426950216293334961 ;  /* 0x3fb8aa3b14147820 */ /* 0x000fc60000400000 */
[----:B------:R-:W-:-:S04]  /*3050*/  @P0 FSETP.GEU.AND P2, PT, R46, -126, PT ;  /* 0xc2fc00002e00080b */ /* 0x000fc80003f4e000 */
[----:B------:R-:W-:Y:S02]  /*3060*/  @P0 PLOP3.LUT P1, PT, P2, PT, PT, 0x80, 0x8 ;  /* 0x000000000008081c */ /* 0x000fe4000172f070 */
[----:B------:R-:W-:-:S11]  /*3070*/  FSETP.GEU.AND P2, PT, R20, -126, PT ;  /* 0xc2fc00001400780b */ /* 0x000fd60003f4e000 */
[----:B------:R-:W-:Y:S02]  /*3080*/  @!P1 FMUL R46, R46, 0.5 ;  /* 0x3f0000002e2e9820 */ /* 0x000fe40000400000 */
[----:B------:R-:W-:Y:S02]  /*3090*/  @!P2 FMUL R20, R20, 0.5 ;  /* 0x3f0000001414a820 */ /* 0x000fe40000400000 */
[----:B------:R-:W0:Y:S08]  /*30a0*/  @P0 MUFU.EX2 R35, R46 ;  /* 0x0000002e00230308 */ /* 0x000e300000000800 */
[----:B------:R-:W1:Y:S01]  /*30b0*/  MUFU.EX2 R34, R20 ;  /* 0x0000001400227308 */ /* 0x000e620000000800 */
[----:B0-----:R-:W-:Y:S01]  /*30c0*/  @!P1 FMUL R35, R35, R35 ;  /* 0x0000002323239220 */ /* 0x001fe20000400000 */
[----:B------:R-:W-:Y:S01]  /*30d0*/  ISETP.NE.AND P1, PT, R24, RZ, PT ;  /* 0x000000ff1800720c */ /* 0x000fe20003f25270 */
[----:B-1----:R-:W-:Y:S01]  /*30e0*/  @!P2 FMUL R34, R34, R34 ;  /* 0x000000222222a220 */ /* 0x002fe20000400000 */
[----:B------:R-:W-:-:S11]  /*30f0*/  ISETP.NE.AND P2, PT, R21, RZ, PT ;  /* 0x000000ff1500720c */ /* 0x000fd60003f45270 */
[----:B------:R-:W-:-:S04]  /*3100*/  @P1 FADD R40, -R79, R91 ;  /* 0x0000005b4f281221 */ /* 0x000fc80000000100 */
[----:B------:R-:W-:Y:S01]  /*3110*/  @P1 FMUL R40, R40, 1.4426950216293334961 ;  /* 0x3fb8aa3b28281820 */ /* 0x000fe20000400000 */
[----:B------:R-:W-:-:S13]  /*3120*/  ISETP.GT.U32.AND P1, PT, R76, 0xf, PT ;  /* 0x0000000f4c00780c */ /* 0x000fda0003f24070 */
[----:B------:R-:W-:Y:S05]  /*3130*/  @P1 BRA `(.L_x_49) ;  /* 0x0000000c00a81947 */ /* 0x000fea0003800000 */
[----:B------:R-:W0:Y:S01]  /*3140*/  S2UR UR5, SR_CTAID.X ;  /* 0x00000000000579c3 */ /* 0x000e220000002500 */
[----:B------:R-:W1:Y:S01]  /*3150*/  LDCU UR6, c[0x0][0x39c] ;  /* 0x00007380ff0677ac */ /* 0x000e620008000800 */
[----:B------:R-:W-:-:S04]  /*3160*/  LEA R41, R65, R76, 0x4 ;  /* 0x0000004c41297211 */ /* 0x000fc800078e20ff */
[----:B------:R-:W-:Y:S02]  /*3170*/  SHF.L.U32 R41, R41, 0x2, RZ ;  /* 0x0000000229297819 */ /* 0x000fe400000006ff */
[----:B------:R-:W0:Y:S08]  /*3180*/  LDC R21, c[0x0][0x360] ;  /* 0x0000d800ff157b82 */ /* 0x000e300000000800 */
[----:B------:R-:W2:Y:S01]  /*3190*/  LDC.64 R42, c[0x0][0x390] ;  /* 0x0000e400ff2a7b82 */ /* 0x000ea20000000a00 */
[----:B0-----:R-:W-:-:S05]  /*31a0*/  IMAD R21, R21, UR5, R18 ;  /* 0x0000000515157c24 */ /* 0x001fca000f8e0212 */
[----:B------:R-:W-:-:S05]  /*31b0*/  SHF.L.U32 R46, R21, 0x3, RZ ;  /* 0x00000003152e7819 */ /* 0x000fca00000006ff */
[----:B-1----:R-:W-:-:S04]  /*31c0*/  IMAD R47, R41, UR6, R46 ;  /* 0x00000006292f7c24 */ /* 0x002fc8000f8e022e */
[----:B--2---:R-:W-:-:S06]  /*31d0*/  IMAD.WIDE.U32 R20, R47, 0x4, R42 ;  /* 0x000000042f147825 */ /* 0x004fcc00078e002a */
[----:B------:R-:W2:Y:S01]  /*31e0*/  LDG.E.128.CONSTANT R20, desc[UR8][R20.64] ;  /* 0x0000000814147981 */ /* 0x000ea2000c1e9d00 */
[----:B------:R-:W0:Y:S01]  /*31f0*/  LDC R91, c[0x0][0x360] ;  /* 0x0000d800ff5b7b82 */ /* 0x000e220000000800 */
[----:B------:R-:W-:-:S04]  /*3200*/  ISETP.GE.U32.AND P1, PT, R46, UR6, PT ;  /* 0x000000062e007c0c */ /* 0x000fc8000bf26070 */
[----:B------:R-:W-:Y:S01]  /*3210*/  ISETP.LT.U32.AND P1, PT, R41, UR12, !P1 ;  /* 0x0000000c29007c0c */ /* 0x000fe2000cf21070 */
[--C-:B0-----:R-:W-:Y:S02]  /*3220*/  IMAD R46, R91, UR5, R18.reuse ;  /* 0x000000055b2e7c24 */ /* 0x101fe4000f8e0212 */
[----:B------:R-:W0:Y:S03]  /*3230*/  LDC R91, c[0x0][0x360] ;  /* 0x0000d800ff5b7b82 */ /* 0x000e260000000800 */
[----:B------:R-:W-:Y:S01]  /*3240*/  LEA R46, R46, 0x1, 0x3 ;  /* 0x000000012e2e7811 */ /* 0x000fe200078e18ff */
[----:B--2---:R1:W-:Y:S06]  /*3250*/  STS.128 [R54], R20 ;  /* 0x0000001436007388 */ /* 0x0043ec0000000c00 */
[----:B------:R-:W-:Y:S01]  /*3260*/  @!P1 STS [R54], RZ ;  /* 0x000000ff36009388 */ /* 0x000fe20000000800 */
[----:B------:R-:W-:Y:S01]  /*3270*/  ISETP.GE.U32.AND P1, PT, R46, UR6, PT ;  /* 0x000000062e007c0c */ /* 0x000fe2000bf26070 */
[----:B0-----:R-:W-:Y:S01]  /*3280*/  IMAD R46, R91, UR5, R18 ;  /* 0x000000055b2e7c24 */ /* 0x001fe2000f8e0212 */
[----:B------:R-:W-:-:S02]  /*3290*/  IADD3 R91, PT, PT, R47, 0x4, RZ ;  /* 0x000000042f5b7810 */ /* 0x000fc40007ffe0ff */
[----:B------:R-:W-:Y:S02]  /*32a0*/  ISETP.LT.U32.AND P1, PT, R41, UR12, !P1 ;  /* 0x0000000c29007c0c */ /* 0x000fe4000cf21070 */
[----:B------:R-:W-:Y:S01]  /*32b0*/  LEA R46, R46, 0x2, 0x3 ;  /* 0x000000022e2e7811 */ /* 0x000fe200078e18ff */
[----:B-1----:R-:W0:Y:S10]  /*32c0*/  LDC R21, c[0x0][0x360] ;  /* 0x0000d800ff157b82 */ /* 0x002e340000000800 */
[----:B------:R-:W-:Y:S01]  /*32d0*/  @!P1 STS [R54+0x4], RZ ;  /* 0x000004ff36009388 */ /* 0x000fe20000000800 */
[----:B------:R-:W-:-:S04]  /*32e0*/  ISETP.GE.U32.AND P1, PT, R46, UR6, PT ;  /* 0x000000062e007c0c */ /* 0x000fc8000bf26070 */
[----:B------:R-:W-:Y:S01]  /*32f0*/  ISETP.LT.U32.AND P1, PT, R41, UR12, !P1 ;  /* 0x0000000c29007c0c */ /* 0x000fe2000cf21070 */
[----:B0-----:R-:W-:-:S12]  /*3300*/  IMAD R20, R21, UR5, R18 ;  /* 0x0000000515147c24 */ /* 0x001fd8000f8e0212 */
[----:B------:R-:W-:Y:S01]  /*3310*/  @!P1 STS [R54+0x8], RZ ;  /* 0x000008ff36009388 */ /* 0x000fe20000000800 */
[----:B------:R-:W-:-:S04]  /*3320*/  LEA R20, R20, 0x3, 0x3 ;  /* 0x0000000314147811 */ /* 0x000fc800078e18ff */
[----:B------:R-:W-:Y:S01]  /*3330*/  ISETP.GE.U32.AND P1, PT, R20, UR6, PT ;  /* 0x0000000614007c0c */ /* 0x000fe2000bf26070 */
[----:B------:R-:W-:Y:S01]  /*3340*/  IMAD.WIDE.U32 R20, R91, 0x4, R42 ;  /* 0x000000045b147825 */ /* 0x000fe200078e002a */
[----:B------:R-:W0:Y:S02]  /*3350*/  LDC R93, c[0x0][0x360] ;  /* 0x0000d800ff5d7b82 */ /* 0x000e240000000800 */
[----:B------:R-:W-:-:S03]  /*3360*/  ISETP.LT.U32.AND P1, PT, R41, UR12, !P1 ;  /* 0x0000000c29007c0c */ /* 0x000fc6000cf21070 */
[----:B------:R-:W2:Y:S10]  /*3370*/  LDG.E.128.CONSTANT R20, desc[UR8][R20.64] ;  /* 0x0000000814147981 */ /* 0x000eb4000c1e9d00 */
[----:B------:R-:W-:Y:S01]  /*3380*/  @!P1 STS [R54+0xc], RZ ;  /* 0x00000cff36009388 */ /* 0x000fe20000000800 */
[----:B0-----:R-:W-:-:S02]  /*3390*/  IMAD R46, R93, UR5, R18 ;  /* 0x000000055d2e7c24 */ /* 0x001fc4000f8e0212 */
[----:B------:R-:W0:Y:S03]  /*33a0*/  LDC R93, c[0x0][0x360] ;  /* 0x0000d800ff5d7b82 */ /* 0x000e260000000800 */
[----:B------:R-:W-:-:S04]  /*33b0*/  LEA R46, R46, 0x4, 0x3 ;  /* 0x000000042e2e7811 */ /* 0x000fc800078e18ff */
[----:B------:R-:W-:-:S04]  /*33c0*/  ISETP.GE.U32.AND P1, PT, R46, UR6, PT ;  /* 0x000000062e007c0c */ /* 0x000fc8000bf26070 */
[----:B------:R-:W-:Y:S01]  /*33d0*/  ISETP.LT.U32.AND P1, PT, R41, UR12, !P1 ;  /* 0x0000000c29007c0c */ /* 0x000fe2000cf21070 */
[----:B0-----:R-:W-:Y:S02]  /*33e0*/  IMAD R46, R93, UR5, R18 ;  /* 0x000000055d2e7c24 */ /* 0x001fe4000f8e0212 */
[----:B------:R-:W0:Y:S03]  /*33f0*/  LDC R93, c[0x0][0x360] ;  /* 0x0000d800ff5d7b82 */ /* 0x000e260000000800 */
[----:B------:R-:W-:Y:S01]  /*3400*/  LEA R46, R46, 0x5, 0x3 ;  /* 0x000000052e2e7811 */ /* 0x000fe200078e18ff */
[----:B--2---:R1:W-:Y:S06]  /*3410*/  STS.128 [R54+0x10], R20 ;  /* 0x0000101436007388 */ /* 0x0043ec0000000c00 */
[----:B------:R-:W-:Y:S01]  /*3420*/  @!P1 STS [R54+0x10], RZ ;  /* 0x000010ff36009388 */ /* 0x000fe20000000800 */
[----:B------:R-:W-:-:S04]  /*3430*/  ISETP.GE.U32.AND P1, PT, R46, UR6, PT ;  /* 0x000000062e007c0c */ /* 0x000fc8000bf26070 */
[----:B------:R-:W-:Y:S01]  /*3440*/  ISETP.LT.U32.AND P1, PT, R41, UR12, !P1 ;  /* 0x0000000c29007c0c */ /* 0x000fe2000cf21070 */
[----:B0-----:R-:W-:Y:S01]  /*3450*/  IMAD R46, R93, UR5, R18 ;  /* 0x000000055d2e7c24 */ /* 0x001fe2000f8e0212 */
[----:B-1----:R-:W0:Y:S04]  /*3460*/  LDC R21, c[0x0][0x360] ;  /* 0x0000d800ff157b82 */ /* 0x002e280000000800 */
[----:B------:R-:W-:-:S07]  /*3470*/  LEA R46, R46, 0x6, 0x3 ;  /* 0x000000062e2e7811 */ /* 0x000fce00078e18ff */
[----:B------:R-:W-:Y:S01]  /*3480*/  @!P1 STS [R54+0x14], RZ ;  /* 0x000014ff36009388 */ /* 0x000fe20000000800 */
[----:B------:R-:W-:-:S04]  /*3490*/  ISETP.GE.U32.AND P1, PT, R46, UR6, PT ;  /* 0x000000062e007c0c */ /* 0x000fc8000bf26070 */
[----:B------:R-:W-:Y:S02]  /*34a0*/  ISETP.LT.U32.AND P1, PT, R41, UR12, !P1 ;  /* 0x0000000c29007c0c */ /* 0x000fe4000cf21070 */
[----:B------:R-:W-:Y:S01]  /*34b0*/  IADD3 R93, PT, PT, R47, UR6, RZ ;  /* 0x000000062f5d7c10 */ /* 0x000fe2000fffe0ff */
[----:B0-----:R-:W-:-:S10]  /*34c0*/  IMAD R20, R21, UR5, R18 ;  /* 0x0000000515147c24 */ /* 0x001fd4000f8e0212 */
[----:B------:R-:W-:Y:S01]  /*34d0*/  @!P1 STS [R54+0x18], RZ ;  /* 0x000018ff36009388 */ /* 0x000fe20000000800 */
[----:B------:R-:W-:-:S04]  /*34e0*/  LEA R20, R20, 0x7, 0x3 ;  /* 0x0000000714147811 */ /* 0x000fc800078e18ff */
[----:B------:R-:W-:Y:S01]  /*34f0*/  ISETP.GE.U32.AND P1, PT, R20, UR6, PT ;  /* 0x0000000614007c0c */ /* 0x000fe2000bf26070 */
[----:B------:R-:W-:-:S06]  /*3500*/  IMAD.WIDE.U32 R20, R93, 0x4, R42 ;  /* 0x000000045d147825 */ /* 0x000fcc00078e002a */
[----:B------:R-:W2:Y:S01]  /*3510*/  LDG.E.128.CONSTANT R20, desc[UR8][R20.64] ;  /* 0x0000000814147981 */ /* 0x000ea2000c1e9d00 */
[----:B------:R-:W0:Y:S01]  /*3520*/  LDC R47, c[0x0][0x360] ;  /* 0x0000d800ff2f7b82 */ /* 0x000e220000000800 */
[----:B------:R-:W-:-:S13]  /*3530*/  ISETP.LT.U32.AND P1, PT, R41, UR12, !P1 ;  /* 0x0000000c29007c0c */ /* 0x000fda000cf21070 */
[----:B------:R-:W-:Y:S01]  /*3540*/  @!P1 STS [R54+0x1c], RZ ;  /* 0x00001cff36009388 */ /* 0x000fe20000000800 */
[----:B0-----:R-:W-:Y:S01]  /*3550*/  IMAD R46, R47, UR5, R18 ;  /* 0x000000052f2e7c24 */ /* 0x001fe2000f8e0212 */
[----:B------:R-:W-:-:S04]  /*3560*/  IADD3 R47, PT, PT, R41, 0x1, RZ ;  /* 0x00000001292f7810 */ /* 0x000fc80007ffe0ff */
[----:B------:R-:W-:-:S04]  /*3570*/  SHF.L.U32 R46, R46, 0x3, RZ ;  /* 0x000000032e2e7819 */ /* 0x000fc800000006ff */
[----:B------:R-:W-:-:S04]  /*3580*/  ISETP.GE.U32.AND P1, PT, R46, UR6, PT ;  /* 0x000000062e007c0c */ /* 0x000fc8000bf26070 */
[----:B------:R-:W-:Y:S02]  /*3590*/  ISETP.LT.U32.AND P1, PT, R47, UR12, !P1 ;  /* 0x0000000c2f007c0c */ /* 0x000fe4000cf21070 */
[----:B------:R-:W0:Y:S02]  /*35a0*/  LDC R47, c[0x0][0x360] ;  /* 0x0000d800ff2f7b82 */ /* 0x000e240000000800 */
[----:B0-----:R-:W-:-:S05]  /*35b0*/  IMAD R47, R47, UR5, R18 ;  /* 0x000000052f2f7c24 */ /* 0x001fca000f8e0212 */
[----:B------:R-:W-:Y:S02]  /*35c0*/  LEA R47, R47, 0x1, 0x3 ;  /* 0x000000012f2f7811 */ /* 0x000fe400078e18ff */
[----:B------:R-:W-:Y:S01]  /*35d0*/  IADD3 R46, PT, PT, R41, 0x1, RZ ;  /* 0x00000001292e7810 */ /* 0x000fe20007ffe0ff */
[----:B--2---:R0:W-:Y:S04]  /*35e0*/  STS.128 [R54+0x200], R20 ;  /* 0x0002001436007388 */ /* 0x0041e80000000c00 */
[----:B------:R-:W-:Y:S01]  /*35f0*/  @!P1 STS [R54+0x200], RZ ;  /* 0x000200ff36009388 */ /* 0x000fe20000000800 */
[----:B------:R-:W-:Y:S02]  /*3600*/  ISETP.GE.U32.AND P1, PT, R47, UR6, PT ;  /* 0x000000062f007c0c */ /* 0x000fe4000bf26070 */
[----:B------:R-:W1:Y:S02]  /*3610*/  LDC R47, c[0x0][0x360] ;  /* 0x0000d800ff2f7b82 */ /* 0x000e640000000800 */
[----:B------:R-:W-:-:S06]  /*3620*/  ISETP.LT.U32.AND P1, PT, R46, UR12, !P1 ;  /* 0x0000000c2e007c0c */ /* 0x000fcc000cf21070 */
[----:B0-----:R-:W0:Y:S07]  /*3630*/  LDC R21, c[0x0][0x360] ;  /* 0x0000d800ff157b82 */ /* 0x001e2e0000000800 */
[----:B------:R-:W-:Y:S01]  /*3640*/  @!P1 STS [R54+0x204], RZ ;  /* 0x000204ff36009388 */ /* 0x000fe20000000800 */
[----:B-1----:R-:W-:-:S05]  /*3650*/  IMAD R47, R47, UR5, R18 ;  /* 0x000000052f2f7c24 */ /* 0x002fca000f8e0212 */
[----:B------:R-:W-:-:S04]  /*3660*/  LEA R20, R47, 0x2, 0x3 ;  /* 0x000000022f147811 */ /* 0x000fc800078e18ff */
[----:B------:R-:W-:-:S04]  /*3670*/  ISETP.GE.U32.AND P1, PT, R20, UR6, PT ;  /* 0x0000000614007c0c */ /* 0x000fc8000bf26070 */
[----:B------:R-:W-:Y:S01]  /*3680*/  ISETP.LT.U32.AND P1, PT, R46, UR12, !P1 ;  /* 0x0000000c2e007c0c */ /* 0x000fe2000cf21070 */
[----:B0-----:R-:W-:Y:S01]  /*3690*/  IMAD R20, R21, UR5, R18 ;  /* 0x0000000515147c24 */ /* 0x001fe2000f8e0212 */
[----:B------:R-:W-:-:S04]  /*36a0*/  IADD3 R47, PT, PT, R91, UR6, RZ ;  /* 0x000000065b2f7c10 */ /* 0x000fc8000fffe0ff */
[----:B------:R-:W-:-:S07]  /*36b0*/  LEA R20, R20, 0x3, 0x3 ;  /* 0x0000000314147811 */ /* 0x000fce00078e18ff */
[----:B------:R-:W-:Y:S01]  /*36c0*/  @!P1 STS [R54+0x208], RZ ;  /* 0x000208ff36009388 */ /* 0x000fe20000000800 */
[----:B------:R-:W-:Y:S01]  /*36d0*/  ISETP.GE.U32.AND P1, PT, R20, UR6, PT ;  /* 0x0000000614007c0c */ /* 0x000fe2000bf26070 */
[----:B------:R-:W-:-:S06]  /*36e0*/  IMAD.WIDE.U32 R20, R47, 0x4, R42 ;  /* 0x000000042f147825 */ /* 0x000fcc00078e002a */
[----:B------:R-:W2:Y:S01]  /*36f0*/  LDG.E.128.CONSTANT R20, desc[UR8][R20.64] ;  /* 0x0000000814147981 */ /* 0x000ea2000c1e9d00 */
[----:B------:R-:W0:Y:S01]  /*3700*/  LDC R91, c[0x0][0x360] ;  /* 0x0000d800ff5b7b82 */ /* 0x000e220000000800 */
[----:B------:R-:W-:Y:S01]  /*3710*/  ISETP.LT.U32.AND P1, PT, R46, UR12, !P1 ;  /* 0x0000000c2e007c0c */ /* 0x000fe2000cf21070 */
[----:B0-----:R-:W-:-:S06]  /*3720*/  IMAD R50, R91, UR5, R18 ;  /* 0x000000055b327c24 */ /* 0x001fcc000f8e0212 */
[----:B------:R-:W0:Y:S01]  /*3730*/  LDC R91, c[0x0][0x360] ;  /* 0x0000d800ff5b7b82 */ /* 0x000e220000000800 */
[----:B------:R-:W-:-:S05]  /*3740*/  LEA R50, R50, 0x4, 0x3 ;  /* 0x0000000432327811 */ /* 0x000fca00078e18ff */
[----:B------:R-:W-:Y:S01]  /*3750*/  @!P1 STS [R54+0x20c], RZ ;  /* 0x00020cff36009388 */ /* 0x000fe20000000800 */
[----:B------:R-:W-:-:S04]  /*3760*/  ISETP.GE.U32.AND P1, PT, R50, UR6, PT ;  /* 0x0000000632007c0c */ /* 0x000fc8000bf26070 */
[----:B------:R-:W-:Y:S01]  /*3770*/  ISETP.LT.U32.AND P1, PT, R46, UR12, !P1 ;  /* 0x0000000c2e007c0c */ /* 0x000fe2000cf21070 */
[----:B0-----:R-:W-:Y:S02]  /*3780*/  IMAD R50, R91, UR5, R18 ;  /* 0x000000055b327c24 */ /* 0x001fe4000f8e0212 */
[----:B------:R-:W0:Y:S03]  /*3790*/  LDC R91, c[0x0][0x360] ;  /* 0x0000d800ff5b7b82 */ /* 0x000e260000000800 */
[----:B------:R-:W-:Y:S02]  /*37a0*/  LEA R50, R50, 0x5, 0x3 ;  /* 0x0000000532327811 */ /* 0x000fe400078e18ff */
[----:B------:R-:W-:Y:S01]  /*37b0*/  IADD3 R93, PT, PT, R93, UR6, RZ ;  /* 0x000000065d5d7c10 */ /* 0x000fe2000fffe0ff */
[----:B--2---:R1:W-:Y:S04]  /*37c0*/  STS.128 [R54+0x210], R20 ;  /* 0x0002101436007388 */ /* 0x0043e80000000c00 */
        /* <DEDUP_REMOVED lines=8> */
[----:B------:R-:W-:Y:S01]  /*3850*/  ISETP.LT.U32.AND P1, PT, R46, UR12, !P1 ;  /* 0x0000000c2e007c0c */ /* 0x000fe2000cf21070 */
[----:B0-----:R-:W-:-:S12]  /*3860*/  IMAD R20, R21, UR5, R18 ;  /* 0x0000000515147c24 */ /* 0x001fd8000f8e0212 */
[----:B------:R-:W-:Y:S01]  /*3870*/  @!P1 STS [R54+0x218], RZ ;  /* 0x000218ff36009388 */ /* 0x000fe20000000800 */
[----:B------:R-:W-:-:S04]  /*3880*/  LEA R20, R20, 0x7, 0x3 ;  /* 0x0000000714147811 */ /* 0x000fc800078e18ff */
[----:B------:R-:W-:Y:S01]  /*3890*/  ISETP.GE.U32.AND P1, PT, R20, UR6, PT ;  /* 0x0000000614007c0c */ /* 0x000fe2000bf26070 */
[----:B------:R-:W-:-:S06]  /*38a0*/  IMAD.WIDE.U32 R20, R93, 0x4, R42 ;  /* 0x000000045d147825 */ /* 0x000fcc00078e002a */
[----:B------:R-:W2:Y:S01]  /*38b0*/  LDG.E.128.CONSTANT R20, desc[UR8][R20.64] ;  /* 0x0000000814147981 */ /* 0x000ea2000c1e9d00 */
[----:B------:R-:W0:Y:S01]  /*38c0*/  LDC R91, c[0x0][0x360] ;  /* 0x0000d800ff5b7b82 */ /* 0x000e220000000800 */
[----:B------:R-:W-:Y:S02]  /*38d0*/  ISETP.LT.U32.AND P1, PT, R46, UR12, !P1 ;  /* 0x0000000c2e007c0c */ /* 0x000fe4000cf21070 */
[----:B------:R-:W-:Y:S01]  /*38e0*/  IADD3 R50, PT, PT, R41, 0x2, RZ ;  /* 0x0000000229327810 */ /* 0x000fe20007ffe0ff */
[----:B0-----:R-:W-:-:S04]  /*38f0*/  IMAD R46, R91, UR5, R18 ;  /* 0x000000055b2e7c24 */ /* 0x001fc8000f8e0212 */
[----:B------:R-:W0:Y:S01]  /*3900*/  LDC R91, c[0x0][0x360] ;  /* 0x0000d800ff5b7b82 */ /* 0x000e220000000800 */
[----:B------:R-:W-:-:S05]  /*3910*/  SHF.L.U32 R46, R46, 0x3, RZ ;  /* 0x000000032e2e7819 */ /* 0x000fca00000006ff */
[----:B------:R-:W-:Y:S01]  /*3920*/  @!P1 STS [R54+0x21c], RZ ;  /* 0x00021cff36009388 */ /* 0x000fe20000000800 */
[----:B------:R-:W-:-:S04]  /*3930*/  ISETP.GE.U32.AND P1, PT, R46, UR6, PT ;  /* 0x000000062e007c0c */ /* 0x000fc8000bf26070 */
[----:B------:R-:W-:Y:S01]  /*3940*/  ISETP.LT.U32.AND P1, PT, R50, UR12, !P1 ;  /* 0x0000000c32007c0c */ /* 0x000fe2000cf21070 */
[--C-:B0-----:R-:W-:Y:S02]  /*3950*/  IMAD R50, R91, UR5, R18.reuse ;  /* 0x000000055b327c24 */ /* 0x101fe4000f8e0212 */
[----:B------:R-:W0:Y:S03]  /*3960*/  LDC R91, c[0x0][0x360] ;  /* 0x0000d800ff5b7b82 */ /* 0x000e260000000800 */
[----:B------:R-:W-:Y:S02]  /*3970*/  LEA R50, R50, 0x1, 0x3 ;  /* 0x0000000132327811 */ /* 0x000fe400078e18ff */
[----:B------:R-:W-:Y:S01]  /*3980*/  IADD3 R46, PT, PT, R41, 0x2, RZ ;  /* 0x00000002292e7810 */ /* 0x000fe20007ffe0ff */
[----:B0-----:R-:W-:Y:S01]  /*3990*/  IMAD R91, R91, UR5, R18 ;  /* 0x000000055b5b7c24 */ /* 0x001fe2000f8e0212 */
[----:B------:R-:W-:Y:S01]  /*39a0*/  IADD3 R47, PT, PT, R47, UR6, RZ ;  /* 0x000000062f2f7c10 */ /* 0x000fe2000fffe0ff */
[----:B--2---:R0:W-:Y:S04]  /*39b0*/  STS.128 [R54+0x400], R20 ;  /* 0x0004001436007388 */ /* 0x0041e80000000c00 */
[----:B------:R-:W-:Y:S01]  /*39c0*/  @!P1 STS [R54+0x400], RZ ;  /* 0x000400ff36009388 */ /* 0x000fe20000000800 */
[----:B------:R-:W-:-:S04]  /*39d0*/  ISETP.GE.U32.AND P1, PT, R50, UR6, PT ;  /* 0x0000000632007c0c */ /* 0x000fc8000bf26070 */
[----:B------:R-:W-:Y:S01]  /*39e0*/  ISETP.LT.U32.AND P1, PT, R46, UR12, !P1 ;  /* 0x0000000c2e007c0c */ /* 0x000fe2000cf21070 */
[----:B0-----:R-:W0:Y:S01]  /*39f0*/  LDC R21, c[0x0][0x360] ;  /* 0x0000d800ff157b82 */ /* 0x001e220000000800 */
[----:B------:R-:W-:-:S11]  /*3a00*/  LEA R20, R91, 0x2, 0x3 ;  /* 0x000000025b147811 */ /* 0x000fd600078e18ff */
        /* <DEDUP_REMOVED lines=30> */
[----:B0-----:R-:W-:Y:S01]  /*3bf0*/  IMAD R20, R21, UR5, R18 ;  /* 0x0000000515147c24 */ /* 0x001fe2000f8e0212 */
[----:B------:R-:W-:-:S11]  /*3c00*/  IADD3 R21, PT, PT, R93, UR6, RZ ;  /* 0x000000065d157c10 */ /* 0x000fd6000fffe0ff */
        /* <DEDUP_REMOVED lines=9> */
[----:B------:R-:W-:-:S05]  /*3ca0*/  SHF.L.U32 R46, R46, 0x3, RZ ;  /* 0x000000032e2e7819 */ /* 0x000fca00000006ff */
[----:B------:R-:W-:Y:S01]  /*3cb0*/  @!P1 STS [R54+0x41c], RZ ;  /* 0x00041cff36009388 */ /* 0x000fe20000000800 */
[----:B------:R-:W-:Y:S02]  /*3cc0*/  IADD3 R41, PT, PT, R41, 0x3, RZ ;  /* 0x0000000329297810 */ /* 0x000fe40007ffe0ff */
        /* <DEDUP_REMOVED lines=34> */
[----:B------:R2:W-:Y:S01]  /*3ef0*/  @!P1 STS [R54+0x610], RZ ;  /* 0x000610ff36009388 */ /* 0x0005e20000000800 */
[----:B------:R-:W-:-:S04]  /*3f00*/  ISETP.GE.U32.AND P1, PT, R42, UR6, PT ;  /* 0x000000062a007c0c */ /* 0x000fc8000bf26070 */
[----:B------:R-:W-:Y:S01]  /*3f10*/  ISETP.LT.U32.AND P1, PT, R41, UR12, !P1 ;  /* 0x0000000c29007c0c */ /* 0x000fe2000cf21070 */
[----:B0-----:R-:W-:Y:S01]  /*3f20*/  IMAD R42, R43, UR5, R18 ;  /* 0x000000052b2a7c24 */ /* 0x001fe2000f8e0212 */
[----:B-1----:R-:W0:Y:S04]  /*3f30*/  LDC R21, c[0x0][0x360] ;  /* 0x0000d800ff157b82 */ /* 0x002e280000000800 */
[----:B------:R-:W-:-:S07]  /*3f40*/  LEA R42, R42, 0x6, 0x3 ;  /* 0x000000062a2a7811 */ /* 0x000fce00078e18ff */
[----:B------:R2:W-:Y:S01]  /*3f50*/  @!P1 STS [R54+0x614], RZ ;  /* 0x000614ff36009388 */ /* 0x0005e20000000800 */
[----:B------:R-:W-:-:S04]  /*3f60*/  ISETP.GE.U32.AND P1, PT, R42, UR6, PT ;  /* 0x000000062a007c0c */ /* 0x000fc8000bf26070 */
[----:B------:R-:W-:Y:S01]  /*3f70*/  ISETP.LT.U32.AND P1, PT, R41, UR12, !P1 ;  /* 0x0000000c29007c0c */ /* 0x000fe2000cf21070 */
[----:B0-----:R-:W-:-:S12]  /*3f80*/  IMAD R20, R21, UR5, R18 ;  /* 0x0000000515147c24 */ /* 0x001fd8000f8e0212 */
[----:B------:R2:W-:Y:S01]  /*3f90*/  @!P1 STS [R54+0x618], RZ ;  /* 0x000618ff36009388 */ /* 0x0005e20000000800 */
[----:B------:R-:W-:-:S04]  /*3fa0*/  LEA R20, R20, 0x7, 0x3 ;  /* 0x0000000714147811 */ /* 0x000fc800078e18ff */
[----:B------:R-:W-:-:S04]  /*3fb0*/  ISETP.GE.U32.AND P1, PT, R20, UR6, PT ;  /* 0x0000000614007c0c */ /* 0x000fc8000bf26070 */
[----:B------:R-:W-:-:S13]  /*3fc0*/  ISETP.LT.U32.AND P1, PT, R41, UR12, !P1 ;  /* 0x0000000c29007c0c */ /* 0x000fda000cf21070 */
[----:B------:R2:W-:Y:S02]  /*3fd0*/  @!P1 STS [R54+0x61c], RZ ;  /* 0x00061cff36009388 */ /* 0x0005e40000000800 */
.L_x_49:
[----:B------:R-:W-:Y:S05]  /*3fe0*/  BSYNC.RECONVERGENT B0 ;  /* 0x0000000000007941 */ /* 0x000fea0003800200 */
.L_x_48:
[----:B------:R-:W-:Y:S01]  /*3ff0*/  P2R R22, PR, RZ, 0x8 ;  /* 0x00000008ff167803 */ /* 0x000fe20000000000 */
[----:B------:R-:W-:Y:S01]  /*4000*/  @P6 FADD R44, -R79, R44 ;  /* 0x0000002c4f2c6221 */ /* 0x000fe20000000100 */
[----:B------:R-:W-:Y:S01]  /*4010*/  ISETP.NE.AND P3, PT, R24, RZ, PT ;  /* 0x000000ff1800720c */ /* 0x000fe20003f65270 */
[----:B------:R-:W-:Y:S01]  /*4020*/  @P5 FADD R37, -R78, R37 ;  /* 0x000000254e255221 */ /* 0x000fe20000000100 */
[----:B------:R-:W-:Y:S01]  /*4030*/  P2R R23, PR, RZ, 0x10 ;  /* 0x00000010ff177803 */ /* 0x000fe20000000000 */
[----:B------:R-:W-:Y:S01]  /*4040*/  @P6 FMUL R44, R44, 1.4426950216293334961 ;  /* 0x3fb8aa3b2c2c6820 */ /* 0x000fe20000400000 */
[----:B------:R-:W-:Y:S01]  /*4050*/  PLOP3.LUT P4, PT, PT, PT, PT, 0x80, 0x8 ;  /* 0x000000000008781c */ /* 0x000fe20003f8f070 */
[----:B------:R-:W-:Y:S01]  /*4060*/  @P5 FMUL R37, R37, 1.4426950216293334961 ;  /* 0x3fb8aa3b25255820 */ /* 0x000fe20000400000 */
[----:B------:R-:W-:Y:S01]  /*4070*/  P2R R20, PR, RZ, 0x4 ;  /* 0x00000004ff147803 */ /* 0x000fe20000000000 */
[----:B------:R-:W-:Y:S01]  /*4080*/  @!P0 STS [R52+0x4], RZ ;  /* 0x000004ff34008388 */ /* 0x000fe20000000800 */
[----:B------:R-:W-:Y:S01]  /*4090*/  ISETP.NE.AND P2, PT, R26, RZ, PT ;  /* 0x000000ff1a00720c */ /* 0x000fe20003f45270 */
[----:B------:R-:W0:Y:S01]  /*40a0*/  S2UR UR7, SR_CgaCtaId ;  /* 0x00000000000779c3 */ /* 0x000e220000008800 */
[----:B------:R-:W-:Y:S01]  /*40b0*/  UMOV UR5, 0x400 ;  /* 0x0000040000057882 */ /* 0x000fe20000000000 */
[----:B------:R1:W-:Y:S01]  /*40c0*/  @P0 STS [R52+0x4], R35 ;  /* 0x0000042334000388 */ /* 0x0003e20000000800 */
[----:B------:R-:W-:Y:S01]  /*40d0*/  P2R R21, PR, RZ, 0x4 ;  /* 0x00000004ff157803 */ /* 0x000fe20000000000 */
[----:B------:R-:W-:Y:S01]  /*40e0*/  UIADD3 UR6, UPT, UPT, UR5, 0x4000, URZ ;  /* 0x0000400005067890 */ /* 0x000fe2000fffe0ff */
[----:B------:R-:W-:Y:S01]  /*40f0*/  @P3 FSETP.GEU.AND P1, PT, R40, -126, PT ;  /* 0xc2fc00002800380b */ /* 0x000fe20003f2e000 */
[----:B------:R-:W-:Y:S01]  /*4100*/  @!P3 STS [R52+0x8], RZ ;  /* 0x000008ff3400b388 */ /* 0x000fe20000000800 */
[----:B------:R-:W-:Y:S01]  /*4110*/  @P5 FSETP.GEU.AND P2, PT, R37, -126, PT ;  /* 0xc2fc00002500580b */ /* 0x000fe20003f4e000 */
[----:B------:R-:W-:Y:S01]  /*4120*/  FMUL R53, R34, R53 ;  /* 0x0000003522357220 */ /* 0x000fe20000400000 */
[----:B------:R-:W-:Y:S01]  /*4130*/  @P3 PLOP3.LUT P4, PT, P1, PT, PT, 0x80, 0x8 ;  /* 0x000000000008381c */ /* 0x000fe20000f8f070 */
[----:B------:R-:W-:Y:S01]  /*4140*/  @!P5 STS [R52+0x100], RZ ;  /* 0x000100ff3400d388 */ /* 0x000fe20000000800 */
[----:B------:R-:W-:Y:S01]  /*4150*/  @P6 FSETP.GEU.AND P1, PT, R44, -126, PT ;  /* 0xc2fc00002c00680b */ /* 0x000fe20003f2e000 */
[C---:B------:R-:W-:Y:S01]  /*4160*/  FMUL R55, R34.reuse, R55 ;  /* 0x0000003722377220 */ /* 0x040fe20000400000 */
[----:B------:R-:W-:Y:S01]  /*4170*/  PLOP3.LUT P0, PT, PT, PT, PT, 0x80, 0x8 ;  /* 0x000000000008781c */ /* 0x000fe20003f0f070 */
[----:B------:R-:W-:Y:S01]  /*4180*/  @!P6 STS [R52+0xc], RZ ;  /* 0x00000cff3400e388 */ /* 0x000fe20000000800 */
[----:B------:R-:W-:Y:S01]  /*4190*/  @P6 PLOP3.LUT P0, PT, P1, PT, PT, 0x80, 0x8 ;  /* 0x000000000008681c */ /* 0x000fe20000f0f070 */
[C---:B------:R-:W-:Y:S01]  /*41a0*/  FMUL R57, R34.reuse, R57 ;  /* 0x0000003922397220 */ /* 0x040fe20000400000 */
[----:B------:R-:W-:Y:S01]  /*41b0*/  PLOP3.LUT P1, PT, PT, PT, PT, 0x80, 0x8 ;  /* 0x000000000008781c */ /* 0x000fe20003f2f070 */
[C---:B------:R-:W-:Y:S01]  /*41c0*/  FMUL R12, R34.reuse, R12 ;  /* 0x0000000c220c7220 */ /* 0x040fe20000400000 */
[----:B------:R-:W-:Y:S01]  /*41d0*/  @P5 PLOP3.LUT P1, PT, P2, PT, PT, 0x80, 0x8 ;  /* 0x000000000008581c */ /* 0x000fe2000172f070 */
[----:B------:R-:W-:Y:S01]  /*41e0*/  FMUL R59, R34, R59 ;  /* 0x0000003b223b7220 */ /* 0x000fe20000400000 */
[----:B------:R-:W-:Y:S01]  /*41f0*/  ISETP.NE.AND P2, PT, R21, RZ, PT ;  /* 0x000000ff1500720c */ /* 0x000fe20003f45270 */
[----:B------:R-:W-:Y:S01]  /*4200*/  @!P4 FMUL R40, R40, 0.5 ;  /* 0x3f0000002828c820 */ /* 0x000fe20000400000 */
[C---:B------:R-:W-:Y:S01]  /*4210*/  FMUL R14, R34.reuse, R14 ;  /* 0x0000000e220e7220 */ /* 0x040fe20000400000 */
[C---:B------:R-:W-:Y:S01]  /*4220*/  FMUL R61, R34.reuse, R61 ;  /* 0x0000003d223d7220 */ /* 0x040fe20000400000 */
[----:B------:R-:W-:Y:S01]  /*4230*/  FMUL R16, R34, R16 ;  /* 0x0000001022107220 */ /* 0x000fe20000400000 */
[----:B------:R-:W3:Y:S01]  /*4240*/  @P3 MUFU.EX2 R21, R40 ;  /* 0x0000002800153308 */ /* 0x000ee20000000800 */
[----:B0-----:R-:W-:Y:S01]  /*4250*/  ULEA UR5, UR7, UR5, 0x18 ;  /* 0x0000000507057291 */ /* 0x001fe2000f8ec0ff */
[----:B------:R-:W-:Y:S01]  /*4260*/  @!P0 FMUL R44, R44, 0.5 ;  /* 0x3f0000002c2c8820 */ /* 0x000fe20000400000 */
[----:B------:R-:W-:-:S03]  /*4270*/  ULEA UR6, UR7, UR6, 0x18 ;  /* 0x0000000607067291 */ /* 0x000fc6000f8ec0ff */
[----:B------:R-:W-:Y:S02]  /*4280*/  @!P1 FMUL R37, R37, 0.5 ;  /* 0x3f00000025259820 */ /* 0x000fe40000400000 */
[----:B------:R-:W-:Y:S01]  /*4290*/  @P2 FADD R49, -R78, R49 ;  /* 0x000000314e312221 */ /* 0x000fe20000000100 */
[----:B------:R-:W-:Y:S01]  /*42a0*/  @!P2 STS [R52+0x108], RZ ;  /* 0x000108ff3400a388 */ /* 0x000fe20000000800 */
[----:B-1----:R-:W0:Y:S02]  /*42b0*/  @P5 MUFU.EX2 R35, R37 ;  /* 0x0000002500235308 */ /* 0x002e240000000800 */
[----:B------:R-:W-:Y:S01]  /*42c0*/  @P2 FMUL R49, R49, 1.4426950216293334961 ;  /* 0x3fb8aa3b31312820 */ /* 0x000fe20000400000 */
[----:B---3--:R-:W-:Y:S01]  /*42d0*/  @!P4 FMUL R21, R21, R21 ;  /* 0x000000151515c220 */ /* 0x008fe20000400000 */
[----:B------:R-:W-:-:S04]  /*42e0*/  ISETP.NE.AND P4, PT, R23, RZ, PT ;  /* 0x000000ff1700720c */ /* 0x000fc80003f85270 */
[----:B------:R-:W1:Y:S01]  /*42f0*/  @P6 MUFU.EX2 R23, R44 ;  /* 0x0000002c00176308 */ /* 0x000e620000000800 */
[----:B------:R3:W-:Y:S01]  /*4300*/  @P3 STS [R52+0x8], R21 ;  /* 0x0000081534003388 */ /* 0x0007e20000000800 */
[----:B------:R-:W-:-:S04]  /*4310*/  ISETP.NE.AND P3, PT, R28, RZ, PT ;  /* 0x000000ff1c00720c */ /* 0x000fc80003f65270 */
[----:B------:R-:W-:Y:S01]  /*4320*/  P2R R24, PR, RZ, 0x8 ;  /* 0x00000008ff187803 */ /* 0x000fe20000000000 */
[----:B0-----:R-:W-:Y:S01]  /*4330*/  @!P1 FMUL R35, R35, R35 ;  /* 0x0000002323239220 */ /* 0x001fe20000400000 */
[----:B------:R-:W-:Y:S01]  /*4340*/  ISETP.NE.AND P3, PT, R27, RZ, PT ;  /* 0x000000ff1b00720c */ /* 0x000fe20003f65270 */
[----:B------:R-:W-:Y:S01]  /*4350*/  @P4 FADD R36, -R78, R36 ;  /* 0x000000244e244221 */ /* 0x000fe20000000100 */
[----:B------:R-:W-:Y:S03]  /*4360*/  @!P4 STS [R52+0x10c], RZ ;  /* 0x00010cff3400c388 */ /* 0x000fe60000000800 */
[----:B------:R-:W-:Y:S01]  /*4370*/  @P4 FMUL R36, R36, 1.4426950216293334961 ;  /* 0x3fb8aa3b24244820 */ /* 0x000fe20000400000 */
[----:B------:R-:W-:Y:S01]  /*4380*/  @P5 STS [R52+0x100], R35 ;  /* 0x0001002334005388 */ /* 0x000fe20000000800 */
[----:B-1----:R-:W-:Y:S01]  /*4390*/  @!P0 FMUL R23, R23, R23 ;  /* 0x0000001717178220 */ /* 0x002fe20000400000 */
[----:B------:R-:W-:-:S02]  /*43a0*/  @P2 FSETP.GEU.AND P5, PT, R49, -126, PT ;  /* 0xc2fc00003100280b */ /* 0x000fc40003fae000 */
[----:B------:R-:W-:-:S03]  /*43b0*/  PLOP3.LUT P0, PT, PT, PT, PT, 0x80, 0x8 ;  /* 0x000000000008781c */ /* 0x000fc60003f0f070 */
[----:B------:R-:W-:Y:S01]  /*43c0*/  @P3 FADD R39, -R78, R39 ;  /* 0x000000274e273221 */ /* 0x000fe20000000100 */
[----:B------:R0:W-:Y:S01]  /*43d0*/  @P6 STS [R52+0xc], R23 ;  /* 0x00000c1734006388 */ /* 0x0001e20000000800 */
[----:B------:R-:W-:Y:S02]  /*43e0*/  @P4 FSETP.GEU.AND P6, PT, R36, -126, PT ;  /* 0xc2fc00002400480b */ /* 0x000fe40003fce000 */
[----:B------:R-:W-:Y:S01]  /*43f0*/  @P3 FMUL R39, R39, 1.4426950216293334961 ;  /* 0x3fb8aa3b27273820 */ /* 0x000fe20000400000 */
[----:B------:R-:W-:Y:S04]  /*4400*/  @!P3 STS [R52+0x104], RZ ;  /* 0x000104ff3400b388 */ /* 0x000fe80000000800 */
[----:B------:R-:W-:-:S04]  /*4410*/  @P3 FSETP.GEU.AND P1, PT, R39, -126, PT ;  /* 0xc2fc00002700380b */ /* 0x000fc80003f2e000 */
[----:B------:R-:W-:Y:S02]  /*4420*/  @P3 PLOP3.LUT P0, PT, P1, PT, PT, 0x80, 0x8 ;  /* 0x000000000008381c */ /* 0x000fe40000f0f070 */
[----:B------:R-:W-:Y:S02]  /*4430*/  PLOP3.LUT P1, PT, PT, PT, PT, 0x80, 0x8 ;  /* 0x000000000008781c */ /* 0x000fe40003f2f070 */
[----:B------:R-:W-:Y:S02]  /*4440*/  @P2 PLOP3.LUT P1, PT, P5, PT, PT, 0x80, 0x8 ;  /* 0x000000000008281c */ /* 0x000fe40002f2f070 */
[----:B------:R-:W-:Y:S02]  /*4450*/  PLOP3.LUT P5, PT, PT, PT, PT, 0x80, 0x8 ;  /* 0x000000000008781c */ /* 0x000fe40003faf070 */
[----:B------:R-:W-:Y:S02]  /*4460*/  @P4 PLOP3.LUT P5, PT, P6, PT, PT, 0x80, 0x8 ;  /* 0x000000000008481c */ /* 0x000fe400037af070 */
[----:B------:R-:W-:-:S03]  /*4470*/  ISETP.NE.AND P6, PT, R30, RZ, PT ;  /* 0x000000ff1e00720c */ /* 0x000fc60003fc5270 */
[----:B------:R-:W-:-:S04]  /*4480*/  @!P0 FMUL R39, R39, 0.5 ;  /* 0x3f00000027278820 */ /* 0x000fc80000400000 */
[----:B------:R-:W-:Y:S01]  /*4490*/  @!P1 FMUL R49, R49, 0.5 ;  /* 0x3f00000031319820 */ /* 0x000fe20000400000 */
[----:B---3--:R-:W1:Y:S03]  /*44a0*/  @P3 MUFU.EX2 R21, R39 ;  /* 0x0000002700153308 */ /* 0x008e660000000800 */
[----:B------:R-:W-:Y:S02]  /*44b0*/  @!P5 FMUL R36, R36, 0.5 ;  /* 0x3f0000002424d820 */ /* 0x000fe40000400000 */
[----:B------:R-:W-:-:S03]  /*44c0*/  @P6 FADD R81, -R77, R81 ;  /* 0x000000514d516221 */ /* 0x000fc60000000100 */
[----:B------:R-:W3:Y:S01]  /*44d0*/  @P4 MUFU.EX2 R27, R36 ;  /* 0x00000024001b4308 */ /* 0x000ee20000000800 */
[----:B------:R-:W-:-:S07]  /*44e0*/  @P6 FMUL R81, R81, 1.4426950216293334961 ;  /* 0x3fb8aa3b51516820 */ /* 0x000fce0000400000 */
[----:B0-----:R-:W0:Y:S01]  /*44f0*/  @P2 MUFU.EX2 R23, R49 ;  /* 0x0000003100172308 */ /* 0x001e220000000800 */
[----:B-1----:R-:W-:Y:S01]  /*4500*/  @!P0 FMUL R21, R21, R21 ;  /* 0x0000001515158220 */ /* 0x002fe20000400000 */
[----:B------:R-:W-:-:S04]  /*4510*/  PLOP3.LUT P0, PT, PT, PT, PT, 0x80, 0x8 ;  /* 0x000000000008781c */ /* 0x000fc80003f0f070 */
[----:B------:R-:W-:Y:S01]  /*4520*/  @P3 STS [R52+0x104], R21 ;  /* 0x0001041534003388 */ /* 0x000fe20000000800 */
[----:B------:R-:W-:Y:S01]  /*4530*/  ISETP.NE.AND P3, PT, R24, RZ, PT ;  /* 0x000000ff1800720c */ /* 0x000fe20003f65270 */
[----:B---3--:R-:W-:Y:S01]  /*4540*/  @!P5 FMUL R27, R27, R27 ;  /* 0x0000001b1b1bd220 */ /* 0x008fe20000400000 */
[----:B------:R-:W-:-:S04]  /*4550*/  ISETP.NE.AND P5, PT, R31, RZ, PT ;  /* 0x000000ff1f00720c */ /* 0x000fc80003fa5270 */
[----:B------:R-:W-:Y:S01]  /*4560*/  @P4 STS [R52+0x10c], R27 ;  /* 0x00010c1b34004388 */ /* 0x000fe20000000800 */
[----:B------:R-:W-:Y:S01]  /*4570*/  @P6 FSETP.GEU.AND P4, PT, R81, -126, PT ;  /* 0xc2fc00005100680b */ /* 0x000fe20003f8e000 */
[----:B0-----:R-:W-:-:S05]  /*4580*/  @!P1 FMUL R23, R23, R23 ;  /* 0x0000001717179220 */ /* 0x001fca0000400000 */
[C---:B------:R-:W-:Y:S01]  /*4590*/  @P3 FADD R38, -R77.reuse, R38 ;  /* 0x000000264d263221 */ /* 0x040fe20000000100 */
[----:B------:R-:W-:Y:S01]  /*45a0*/  @!P3 STS [R52+0x20c], RZ ;  /* 0x00020cff3400b388 */ /* 0x000fe20000000800 */
[----:B------:R-:W-:Y:S02]  /*45b0*/  @P5 FADD R51, -R77, R51 ;  /* 0x000000334d335221 */ /* 0x000fe40000000100 */
[----:B------:R-:W-:Y:S01]  /*45c0*/  @P3 FMUL R38, R38, 1.4426950216293334961 ;  /* 0x3fb8aa3b26263820 */ /* 0x000fe20000400000 */
[----:B------:R0:W-:Y:S01]  /*45d0*/  @P2 STS [R52+0x108], R23 ;  /* 0x0001081734002388 */ /* 0x0001e20000000800 */
[----:B------:R-:W-:Y:S01]  /*45e0*/  ISETP.NE.AND P2, PT, R25, RZ, PT ;  /* 0x000000ff1900720c */ /* 0x000fe20003f45270 */
[----:B------:R-:W-:-:S03]  /*45f0*/  @P5 FMUL R51, R51, 1.4426950216293334961 ;  /* 0x3fb8aa3b33335820 */ /* 0x000fc60000400000 */
[----:B------:R-:W-:Y:S02]  /*4600*/  P2R R26, PR, RZ, 0x4 ;  /* 0x00000004ff1a7803 */ /* 0x000fe40000000000 */
[----:B------:R-:W-:Y:S02]  /*4610*/  @P5 FSETP.GEU.AND P1, PT, R51, -126, PT ;  /* 0xc2fc00003300580b */ /* 0x000fe40003f2e000 */
[----:B------:R-:W-:Y:S02]  /*4620*/  ISETP.NE.AND P2, PT, R29, RZ, PT ;  /* 0x000000ff1d00720c */ /* 0x000fe40003f45270 */
[----:B------:R-:W-:Y:S02]  /*4630*/  @P5 PLOP3.LUT P0, PT, P1, PT, PT, 0x80, 0x8 ;  /* 0x000000000008581c */ /* 0x000fe40000f0f070 */
[----:B------:R-:W-:Y:S02]  /*4640*/  PLOP3.LUT P1, PT, PT, PT, PT, 0x80, 0x8 ;  /* 0x000000000008781c */ /* 0x000fe40003f2f070 */
[----:B------:R-:W-:-:S02]  /*4650*/  @P6 PLOP3.LUT P1, PT, P4, PT, PT, 0x80, 0x8 ;  /* 0x000000000008681c */ /* 0x000fc4000272f070 */
[----:B------:R-:W-:Y:S02]  /*4660*/  PLOP3.LUT P4, PT, PT, PT, PT, 0x80, 0x8 ;  /* 0x000000000008781c */ /* 0x000fe40003f8f070 */
[----:B0-----:R-:W-:Y:S02]  /*4670*/  P2R R23, PR, RZ, 0x2 ;  /* 0x00000002ff177803 */ /* 0x001fe40000000000 */
[----:B------:R-:W-:Y:S01]  /*4680*/  ISETP.NE.AND P1, PT, R31, RZ, PT ;  /* 0x000000ff1f00720c */ /* 0x000fe20003f25270 */
[----:B------:R-:W-:Y:S01]  /*4690*/  @P2 FADD R83, -R77, R83 ;  /* 0x000000534d532221 */ /* 0x000fe20000000100 */
[----:B------:R-:W-:Y:S01]  /*46a0*/  P2R R24, PR, RZ, 0x4 ;  /* 0x00000004ff187803 */ /* 0x000fe20000000000 */
[----:B------:R-:W-:Y:S01]  /*46b0*/  @!P0 FMUL R51, R51, 0.5 ;  /* 0x3f00000033338820 */ /* 0x000fe20000400000 */
[----:B------:R-:W-:Y:S01]  /*46c0*/  @P3 FSETP.GEU.AND P6, PT, R38, -126, PT ;  /* 0xc2fc00002600380b */ /* 0x000fe20003fce000 */
[----:B------:R-:W-:-:S05]  /*46d0*/  @P2 FMUL R83, R83, 1.4426950216293334961 ;  /* 0x3fb8aa3b53532820 */ /* 0x000fca0000400000 */
[----:B------:R-:W-:-:S03]  /*46e0*/  @P2 FSETP.GEU.AND P5, PT, R83, -126, PT ;  /* 0xc2fc00005300280b */ /* 0x000fc60003fae000 */
[----:B------:R-:W0:Y:S01]  /*46f0*/  @P1 MUFU.EX2 R21, R51 ;  /* 0x0000003300151308 */ /* 0x000e220000000800 */
[----:B------:R-:W-:Y:S02]  /*4700*/  ISETP.NE.AND P1, PT, R23, RZ, PT ;  /* 0x000000ff1700720c */ /* 0x000fe40003f25270 */
[----:B------:R-:W-:Y:S02]  /*4710*/  @P2 PLOP3.LUT P4, PT, P5, PT, PT, 0x80, 0x8 ;  /* 0x000000000008281c */ /* 0x000fe40002f8f070 */
[----:B------:R-:W-:Y:S02]  /*4720*/  ISETP.NE.AND P2, PT, R30, RZ, PT ;  /* 0x000000ff1e00720c */ /* 0x000fe40003f45270 */
[----:B------:R-:W-:Y:S02]  /*4730*/  PLOP3.LUT P5, PT, PT, PT, PT, 0x80, 0x8 ;  /* 0x000000000008781c */ /* 0x000fe40003faf070 */
[----:B------:R-:W-:Y:S02]  /*4740*/  @P3 PLOP3.LUT P5, PT, P6, PT, PT, 0x80, 0x8 ;  /* 0x000000000008381c */ /* 0x000fe400037af070 */
[----:B------:R-:W-:-:S03]  /*4750*/  ISETP.NE.AND P6, PT, R32, RZ, PT ;  /* 0x000000ff2000720c */ /* 0x000fc60003fc5270 */
[----:B------:R-:W-:Y:S02]  /*4760*/  @!P1 FMUL R81, R81, 0.5 ;  /* 0x3f00000051519820 */ /* 0x000fe40000400000 */
[----:B------:R-:W-:Y:S01]  /*4770*/  @!P4 FMUL R83, R83, 0.5 ;  /* 0x3f0000005353c820 */ /* 0x000fe20000400000 */
[----:B0-----:R-:W-:Y:S01]  /*4780*/  @!P0 FMUL R21, R21, R21 ;  /* 0x0000001515158220 */ /* 0x001fe20000400000 */
[----:B------:R0:W1:Y:S01]  /*4790*/  @P2 MUFU.EX2 R23, R81 ;  /* 0x0000005100172308 */ /* 0x0000620000000800 */
[----:B------:R-:W-:Y:S02]  /*47a0*/  ISETP.NE.AND P2, PT, R24, RZ, PT ;  /* 0x000000ff1800720c */ /* 0x000fe40003f45270 */
[----:B------:R-:W-:Y:S01]  /*47b0*/  ISETP.NE.AND P0, PT, R33, RZ, PT ;  /* 0x000000ff2100720c */ /* 0x000fe20003f05270 */
[----:B------:R-:W-:Y:S02]  /*47c0*/  @!P5 FMUL R38, R38, 0.5 ;  /* 0x3f0000002626d820 */ /* 0x000fe40000400000 */
[----:B------:R-:W-:-:S02]  /*47d0*/  @P6 FADD R89, -R75, R89 ;  /* 0x000000594b596221 */ /* 0x000fc40000000100 */
[----:B------:R-:W3:Y:S01]  /*47e0*/  @P3 MUFU.EX2 R29, R38 ;  /* 0x00000026001d3308 */ /* 0x000ee20000000800 */
[----:B0-----:R-:W-:Y:S02]  /*47f0*/  HFMA2 R81, -RZ, RZ, 0, 0 ;  /* 0x00000000ff517431 */ /* 0x001fe400000001ff */
[----:B------:R-:W-:-:S03]  /*4800*/  @P6 FMUL R89, R89, 1.4426950216293334961 ;  /* 0x3fb8aa3b59596820 */ /* 0x000fc60000400000 */
[----:B------:R-:W-:Y:S02]  /*4810*/  @!P2 STS [R52+0x208], RZ ;  /* 0x000208ff3400a388 */ /* 0x000fe40000000800 */
[----:B------:R-:W0:Y:S01]  /*4820*/  @P2 MUFU.EX2 R27, R83 ;  /* 0x00000053001b2308 */ /* 0x000e220000000800 */
[----:B-1----:R-:W-:Y:S01]  /*4830*/  @!P1 FMUL R23, R23, R23 ;  /* 0x0000001717179220 */ /* 0x002fe20000400000 */
[----:B------:R-:W-:Y:S01]  /*4840*/  ISETP.NE.AND P1, PT, R30, RZ, PT ;  /* 0x000000ff1e00720c */ /* 0x000fe20003f25270 */
[----:B------:R-:W-:-:S04]  /*4850*/  @P0 FADD R87, -R75, R87 ;  /* 0x000000574b570221 */ /* 0x000fc80000000100 */
[----:B------:R-:W-:Y:S01]  /*4860*/  @P0 FMUL R87, R87, 1.4426950216293334961 ;  /* 0x3fb8aa3b57570820 */ /* 0x000fe20000400000 */
[----:B---3--:R-:W-:Y:S01]  /*4870*/  @!P5 FMUL R29, R29, R29 ;  /* 0x0000001d1d1dd220 */ /* 0x008fe20000400000 */
[----:B------:R-:W-:-:S04]  /*4880*/  ISETP.NE.AND P5, PT, R33, RZ, PT ;  /* 0x000000ff2100720c */ /* 0x000fc80003fa5270 */
[----:B------:R-:W-:Y:S01]  /*4890*/  @P3 STS [R52+0x20c], R29 ;  /* 0x00020c1d34003388 */ /* 0x000fe20000000800 */
[----:B------:R-:W-:Y:S01]  /*48a0*/  ISETP.NE.AND P3, PT, R22, RZ, PT ;  /* 0x000000ff1600720c */ /* 0x000fe20003f65270 */
[----:B0-----:R-:W-:Y:S02]  /*48b0*/  @!P4 FMUL R27, R27, R27 ;  /* 0x0000001b1b1bc220 */ /* 0x001fe40000400000 */
[----:B------:R-:W-:Y:S01]  /*48c0*/  @!P1 STS [R52+0x204], RZ ;  /* 0x000204ff34009388 */ /* 0x000fe20000000800 */
[----:B------:R-:W-:-:S03]  /*48d0*/  ISETP.NE.AND P4, PT, R31, RZ, PT ;  /* 0x000000ff1f00720c */ /* 0x000fc60003f85270 */
[----:B------:R-:W-:Y:S01]  /*48e0*/  @P2 STS [R52+0x208], R27 ;  /* 0x0002081b34002388 */ /* 0x000fe20000000800 */
[----:B------:R-:W-:Y:S02]  /*48f0*/  ISETP.NE.AND P2, PT, R26, RZ, PT ;  /* 0x000000ff1a00720c */ /* 0x000fe40003f45270 */
[----:B------:R-:W-:Y:S01]  /*4900*/  @P5 FSETP.GEU.AND P0, PT, R87, -126, PT ;  /* 0xc2fc00005700580b */ /* 0x000fe20003f0e000 */
[----:B------:R-:W-:Y:S01]  /*4910*/  @P1 STS [R52+0x204], R23 ;  /* 0x0002041734001388 */ /* 0x000fe20000000800 */
[----:B------:R-:W-:Y:S01]  /*4920*/  PLOP3.LUT P1, PT, PT, PT, PT, 0x80, 0x8 ;  /* 0x000000000008781c */ /* 0x000fe20003f2f070 */
[----:B------:R-:W-:Y:S01]  /*4930*/  @P3 FADD R85, -R75, R85 ;  /* 0x000000554b553221 */ /* 0x000fe20000000100 */
[----:B------:R-:W-:Y:S01]  /*4940*/  @P5 PLOP3.LUT P1, PT, P0, PT, PT, 0x80, 0x8 ;  /* 0x000000000008581c */ /* 0x000fe2000072f070 */
[----:B------:R-:W-:Y:S01]  /*4950*/  @!P5 STS [R52+0x300], RZ ;  /* 0x000300ff3400d388 */ /* 0x000fe20000000800 */
[----:B------:R-:W-:Y:S01]  /*4960*/  PLOP3.LUT P0, PT, PT, PT, PT, 0x80, 0x8 ;  /* 0x000000000008781c */ /* 0x000fe20003f0f070 */
[----:B------:R-:W-:-:S02]  /*4970*/  @P3 FMUL R85, R85, 1.4426950216293334961 ;  /* 0x3fb8aa3b55553820 */ /* 0x000fc40000400000 */
[----:B------:R-:W-:Y:S02]  /*4980*/  @!P4 STS [R52+0x200], RZ ;  /* 0x000200ff3400c388 */ /* 0x000fe40000000800 */
[----:B------:R-:W-:Y:S02]  /*4990*/  @P2 FADD R45, -R79, R45 ;  /* 0x0000002d4f2d2221 */ /* 0x000fe40000000100 */
[----:B------:R0:W-:Y:S02]  /*49a0*/  @P4 STS [R52+0x200], R21 ;  /* 0x0002001534004388 */ /* 0x0001e40000000800 */
[----:B------:R-:W-:Y:S02]  /*49b0*/  @P2 FMUL R45, R45, 1.4426950216293334961 ;  /* 0x3fb8aa3b2d2d2820 */ /* 0x000fe40000400000 */
[----:B------:R-:W-:Y:S01]  /*49c0*/  @!P1 FMUL R87, R87, 0.5 ;  /* 0x3f00000057579820 */ /* 0x000fe20000400000 */
[----:B------:R-:W-:Y:S02]  /*49d0*/  @!P3 STS [R52+0x308], RZ ;  /* 0x000308ff3400b388 */ /* 0x000fe40000000800 */
[----:B------:R-:W-:Y:S01]  /*49e0*/  @P2 FSETP.GEU.AND P4, PT, R45, -126, PT ;  /* 0xc2fc00002d00280b */ /* 0x000fe20003f8e000 */
[----:B0-----:R-:W0:Y:S03]  /*49f0*/  @P5 MUFU.EX2 R21, R87 ;  /* 0x0000005700155308 */ /* 0x001e260000000800 */
[----:B------:R-:W-:-:S02]  /*4a00*/  @P2 PLOP3.LUT P0, PT, P4, PT, PT, 0x80, 0x8 ;  /* 0x000000000008281c */ /* 0x000fc4000270f070 */
[----:B------:R-:W-:Y:S02]  /*4a10*/  ISETP.NE.AND P2, PT, R20, RZ, PT ;  /* 0x000000ff1400720c */ /* 0x000fe40003f45270 */
[----:B------:R-:W-:-:S09]  /*4a20*/  @P6 FSETP.GEU.AND P4, PT, R89, -126, PT ;  /* 0xc2fc00005900680b */ /* 0x000fd20003f8e000 */
[----:B------:R-:W-:Y:S02]  /*4a30*/  @!P0 FMUL R45, R45, 0.5 ;  /* 0x3f0000002d2d8820 */ /* 0x000fe40000400000 */
[----:B------:R-:W-:Y:S01]  /*4a40*/  @P2 FADD R48, -R75, R48 ;  /* 0x000000304b302221 */ /* 0x000fe20000000100 */
[----:B0-----:R-:W-:Y:S01]  /*4a50*/  @!P1 FMUL R21, R21, R21 ;  /* 0x0000001515159220 */ /* 0x001fe20000400000 */
[----:B------:R-:W-:Y:S01]  /*4a60*/  PLOP3.LUT P1, PT, PT, PT, PT, 0x80, 0x8 ;  /* 0x000000000008781c */ /* 0x000fe20003f2f070 */
[----:B------:R-:W-:Y:S01]  /*4a70*/  @!P2 STS [R52+0x30c], RZ ;  /* 0x00030cff3400a388 */ /* 0x000fe20000000800 */
[----:B------:R-:W-:Y:S01]  /*4a80*/  @P2 FMUL R48, R48, 1.4426950216293334961 ;  /* 0x3fb8aa3b30302820 */ /* 0x000fe20000400000 */
[----:B------:R-:W-:Y:S02]  /*4a90*/  @P6 PLOP3.LUT P1, PT, P4, PT, PT, 0x80, 0x8 ;  /* 0x000000000008681c */ /* 0x000fe4000272f070 */
[----:B------:R0:W-:Y:S01]  /*4aa0*/  @P5 STS [R52+0x300], R21 ;  /* 0x0003001534005388 */ /* 0x0001e20000000800 */
[----:B------:R-:W-:-:S02]  /*4ab0*/  @P3 FSETP.GEU.AND P5, PT, R85, -126, PT ;  /* 0xc2fc00005500380b */ /* 0x000fc40003fae000 */
[----:B------:R-:W-:Y:S02]  /*4ac0*/  @P2 FSETP.GEU.AND P6, PT, R48, -126, PT ;  /* 0xc2fc00003000280b */ /* 0x000fe40003fce000 */
[----:B------:R-:W-:Y:S02]  /*4ad0*/  PLOP3.LUT P4, PT, PT, PT, PT, 0x80, 0x8 ;  /* 0x000000000008781c */ /* 0x000fe40003f8f070 */
[----:B------:R-:W-:Y:S02]  /*4ae0*/  @P3 PLOP3.LUT P4, PT, P5, PT, PT, 0x80, 0x8 ;  /* 0x000000000008381c */ /* 0x000fe40002f8f070 */
[----:B------:R-:W-:Y:S01]  /*4af0*/  PLOP3.LUT P5, PT, PT, PT, PT, 0x80, 0x8 ;  /* 0x000000000008781c */ /* 0x000fe20003faf070 */
[----:B0-----:R-:W-:Y:S01]  /*4b00*/  HFMA2 R21, -RZ, RZ, 0, 0 ;  /* 0x00000000ff157431 */ /* 0x001fe200000001ff */
[----:B------:R-:W-:Y:S01]  /*4b10*/  @P2 PLOP3.LUT P5, PT, P6, PT, PT, 0x80, 0x8 ;  /* 0x000000000008281c */ /* 0x000fe200037af070 */
[----:B------:R-:W-:Y:S01]  /*4b20*/  @!P1 FMUL R89, R89, 0.5 ;  /* 0x3f00000059599820 */ /* 0x000fe20000400000 */
[----:B------:R-:W-:-:S07]  /*4b30*/  ISETP.NE.AND P6, PT, R25, RZ, PT ;  /* 0x000000ff1900720c */ /* 0x000fce0003fc5270 */
[----:B------:R-:W-:-:S04]  /*4b40*/  @!P4 FMUL R85, R85, 0.5 ;  /* 0x3f0000005555c820 */ /* 0x000fc80000400000 */
[----:B------:R-:W-:Y:S01]  /*4b50*/  @!P5 FMUL R48, R48, 0.5 ;  /* 0x3f0000003030d820 */ /* 0x000fe20000400000 */
[----:B------:R-:W0:Y:S08]  /*4b60*/  @P3 MUFU.EX2 R25, R85 ;  /* 0x0000005500193308 */ /* 0x000e300000000800 */
[----:B------:R-:W1:Y:S08]  /*4b70*/  @P6 MUFU.EX2 R20, R45 ;  /* 0x0000002d00146308 */ /* 0x000e700000000800 */
[----:B------:R-:W3:Y:S01]  /*4b80*/  @P2 MUFU.EX2 R27, R48 ;  /* 0x00000030001b2308 */ /* 0x000ee20000000800 */
[----:B0-----:R-:W-:-:S05]  /*4b90*/  @!P4 FMUL R25, R25, R25 ;  /* 0x000000191919c220 */ /* 0x001fca0000400000 */
[----:B------:R0:W-:Y:S01]  /*4ba0*/  @P3 STS [R52+0x308], R25 ;  /* 0x0003081934003388 */ /* 0x0001e20000000800 */
[----:B-1----:R-:W-:Y:S01]  /*4bb0*/  @!P0 FMUL R20, R20, R20 ;  /* 0x0000001414148220 */ /* 0x002fe20000400000 */
[----:B------:R-:W-:-:S04]  /*4bc0*/  ISETP.NE.AND P0, PT, R32, RZ, PT ;  /* 0x000000ff2000720c */ /* 0x000fc80003f05270 */
[----:B------:R-:W-:Y:S01]  /*4bd0*/  @P6 MOV R21, R20 ;  /* 0x0000001400156202 */ /* 0x000fe20000000f00 */
[----:B---3--:R-:W-:-:S04]  /*4be0*/  @!P5 FMUL R27, R27, R27 ;  /* 0x0000001b1b1bd220 */ /* 0x008fc80000400000 */
[----:B------:R0:W-:Y:S04]  /*4bf0*/  STS [R52], R21 ;  /* 0x0000001534007388 */ /* 0x0001e80000000800 */
[----:B------:R-:W1:Y:S01]  /*4c00*/  @P0 MUFU.EX2 R23, R89 ;  /* 0x0000005900170308 */ /* 0x000e620000000800 */
[----:B------:R0:W-:Y:S04]  /*4c10*/  @!P0 STS [R52+0x304], RZ ;  /* 0x000304ff34008388 */ /* 0x0001e80000000800 */
[----:B------:R0:W-:Y:S01]  /*4c20*/  @P2 STS [R52+0x30c], R27 ;  /* 0x00030c1b34002388 */ /* 0x0001e20000000800 */
[----:B-1----:R-:W-:-:S05]  /*4c30*/  @!P1 FMUL R23, R23, R23 ;  /* 0x0000001717179220 */ /* 0x002fca0000400000 */
[----:B------:R0:W-:Y:S01]  /*4c40*/  @P0 STS [R52+0x304], R23 ;  /* 0x0003041734000388 */ /* 0x0001e20000000800 */
[----:B------:R-:W-:Y:S06]  /*4c50*/  BAR.SYNC.DEFER_BLOCKING 0x0 ;  /* 0x0000000000007b1d */ /* 0x000fec0000010000 */
.L_x_50:
[C---:B------:R-:W-:Y:S02]  /*4c60*/  LEA R80, R81.reuse, R18, 0x4 ;  /* 0x0000001251507211 */ /* 0x040fe400078e20ff */
[----:B------:R-:W-:Y:S02]  /*4c70*/  LEA R20, R76, R81, 0x8 ;  /* 0x000000514c147211 */ /* 0x000fe400078e40ff */
[----:B------:R-:W-:Y:S02]  /*4c80*/  SHF.L.U32 R80, R80, 0x3, RZ ;  /* 0x0000000350507819 */ /* 0x000fe400000006ff */
[----:B------:R-:W-:Y:S02]  /*4c90*/  LEA R83, R20, UR5, 0x2 ;  /* 0x0000000514537c11 */ /* 0x000fe4000f8e10ff */
[----:B------:R-:W-:Y:S02]  /*4ca0*/  LEA R80, R80, UR6, 0x2 ;  /* 0x0000000650507c11 */ /* 0x000fe4000f8e10ff */
[----:B------:R-:W-:Y:S01]  /*4cb0*/  IADD3 R81, PT, PT, R81, 0x4, RZ ;  /* 0x0000000451517810 */ /* 0x000fe20007ffe0ff */
[----:B0-----:R-:W-:Y:S03]  /*4cc0*/  LDS.128 R20, [R83] ;  /* 0x0000000053147984 */ /* 0x001fe60000000c00 */
[----:B------:R-:W-:Y:S01]  /*4cd0*/  ISETP.NE.AND P0, PT, R81, 0x40, PT ;  /* 0x000000405100780c */ /* 0x000fe20003f05270 */
[----:B------:R-:W0:Y:S04]  /*4ce0*/  LDS.128 R24, [R80] ;  /* 0x0000000050187984 */ /* 0x000e280000000c00 */
[----:B------:R-:W1:Y:S04]  /*4cf0*/  LDS.128 R28, [R80+0x10] ;  /* 0x00001000501c7984 */ /* 0x000e680000000c00 */
[----:B------:R-:W3:Y:S04]  /*4d00*/  LDS.128 R32, [R83+0x100] ;  /* 0x0001000053207984 */ /* 0x000ee80000000c00 */
[----:B------:R-:W4:Y:S04]  /*4d10*/  LDS.128 R36, [R83+0x200] ;  /* 0x0002000053247984 */ /* 0x000f280000000c00 */
[----:B------:R-:W5:Y:S04]  /*4d20*/  LDS.128 R40, [R83+0x300] ;  /* 0x0003000053287984 */ /* 0x000f680000000c00 */
[----:B------:R-:W2:Y:S04]  /*4d30*/  LDS.128 R44, [R80+0x200] ;  /* 0x00020000502c7984 */ /* 0x000ea80000000c00 */
[----:B------:R-:W2:Y:S01]  /*4d40*/  LDS.128 R48, [R80+0x210] ;  /* 0x0002100050307984 */ /* 0x000ea20000000c00 */
[C---:B0-----:R-:W-:Y:S01]  /*4d50*/  FFMA R82, R20.reuse, R25, R72 ;  /* 0x0000001914527223 */ /* 0x041fe20000000048 */
[C---:B------:R-:W-:Y:S01]  /*4d60*/  FFMA R69, R20.reuse, R24, R69 ;  /* 0x0000001814457223 */ /* 0x040fe20000000045 */
[C---:B------:R-:W-:Y:S01]  /*4d70*/  FFMA R72, R20.reuse, R26, R71 ;  /* 0x0000001a14487223 */ /* 0x040fe20000000047 */
[C---:B------:R-:W-:Y:S01]  /*4d80*/  FFMA R74, R20.reuse, R27, R74 ;  /* 0x0000001b144a7223 */ /* 0x040fe2000000004a */
[C---:B-1----:R-:W-:Y:S01]  /*4d90*/  FFMA R73, R20.reuse, R28, R73 ;  /* 0x0000001c14497223 */ /* 0x042fe20000000049 */
[C---:B------:R-:W-:Y:S01]  /*4da0*/  FFMA R70, R20.reuse, R29, R70 ;  /* 0x0000001d14467223 */ /* 0x040fe20000000046 */
[C---:B------:R-:W-:Y:S01]  /*4db0*/  FFMA R67, R20.reuse, R30, R67 ;  /* 0x0000001e14437223 */ /* 0x040fe20000000043 */
[----:B------:R-:W-:Y:S01]  /*4dc0*/  FFMA R20, R20, R31, R68 ;  /* 0x0000001f14147223 */ /* 0x000fe20000000044 */
[----:B---3--:R-:W-:Y:S01]  /*4dd0*/  FFMA R84, R24, R32, R63 ;  /* 0x0000002018547223 */ /* 0x008fe2000000003f */
[C---:B------:R-:W-:Y:S01]  /*4de0*/  FFMA R86, R32.reuse, R25, R19 ;  /* 0x0000001920567223 */ /* 0x040fe20000000013 */
[C---:B------:R-:W-:Y:S01]  /*4df0*/  FFMA R17, R32.reuse, R26, R17 ;  /* 0x0000001a20117223 */ /* 0x040fe20000000011 */
[----:B------:R-:W-:Y:S01]  /*4e00*/  FFMA R68, R32, R27, R10 ;  /* 0x0000001b20447223 */ /* 0x000fe2000000000a */
[----:B------:R-:W-:Y:S01]  /*4e10*/  FFMA R15, R28, R32, R15 ;  /* 0x000000201c0f7223 */ /* 0x000fe2000000000f */
[C---:B------:R-:W-:Y:S01]  /*4e20*/  FFMA R88, R32.reuse, R29, R8 ;  /* 0x0000001d20587223 */ /* 0x040fe20000000008 */
[C---:B------:R-:W-:Y:S01]  /*4e30*/  FFMA R13, R32.reuse, R30, R13 ;  /* 0x0000001e200d7223 */ /* 0x040fe2000000000d */
[----:B------:R-:W-:Y:S01]  /*4e40*/  FFMA R32, R32, R31, R6 ;  /* 0x0000001f20207223 */ /* 0x000fe20000000006 */
[C---:B----4-:R-:W-:Y:S01]  /*4e50*/  FFMA R90, R36.reuse, R26, R7 ;  /* 0x0000001a245a7223 */ /* 0x050fe20000000007 */
[----:B------:R-:W-:Y:S01]  /*4e60*/  FFMA R92, R36, R27, R4 ;  /* 0x0000001b245c7223 */ /* 0x000fe20000000004 */
[-C--:B------:R-:W-:Y:S01]  /*4e70*/  FFMA R19, R28, R36.reuse, R5 ;  /* 0x000000241c137223 */ /* 0x080fe20000000005 */
[----:B------:R-:W-:Y:S01]  /*4e80*/  FFMA R8, R24, R36, R11 ;  /* 0x0000002418087223 */ /* 0x000fe2000000000b */
[----:B------:R-:W0:Y:S01]  /*4e90*/  LDS.128 R4, [R80+0x400] ;  /* 0x0004000050047984 */ /* 0x000e220000000c00 */
[-C--:B------:R-:W-:Y:S01]  /*4ea0*/  FFMA R10, R36, R25.reuse, R9 ;  /* 0x00000019240a7223 */ /* 0x080fe20000000009 */
[----:B-----5:R-:W-:Y:S01]  /*4eb0*/  FFMA R94, R40, R25, R55 ;  /* 0x00000019285e7223 */ /* 0x020fe20000000037 */
[C---:B------:R-:W-:Y:S01]  /*4ec0*/  FFMA R2, R36.reuse, R29, R2 ;  /* 0x0000001d24027223 */ /* 0x040fe20000000002 */
[C---:B------:R-:W-:Y:S01]  /*4ed0*/  FFMA R3, R36.reuse, R30, R3 ;  /* 0x0000001e24037223 */ /* 0x040fe20000000003 */
[----:B------:R-:W-:Y:S01]  /*4ee0*/  FFMA R0, R36, R31, R0 ;  /* 0x0000001f24007223 */ /* 0x000fe20000000000 */
[----:B------:R-:W-:Y:S01]  /*4ef0*/  FFMA R12, R40, R27, R12 ;  /* 0x0000001b280c7223 */ /* 0x000fe2000000000c */
[----:B------:R-:W-:Y:S01]  /*4f00*/  FFMA R36, R24, R40, R53 ;  /* 0x0000002818247223 */ /* 0x000fe20000000035 */
[C---:B------:R-:W-:Y:S01]  /*4f10*/  FFMA R26, R40.reuse, R26, R57 ;  /* 0x0000001a281a7223 */ /* 0x040fe20000000039 */
[C---:B------:R-:W-:Y:S01]  /*4f20*/  FFMA R24, R40.reuse, R29, R14 ;  /* 0x0000001d28187223 */ /* 0x040fe2000000000e */
[----:B------:R-:W-:Y:S01]  /*4f30*/  FFMA R16, R40, R31, R16 ;  /* 0x0000001f28107223 */ /* 0x000fe20000000010 */
[C---:B--2---:R-:W-:Y:S01]  /*4f40*/  FFMA R25, R44.reuse, R33, R84 ;  /* 0x000000212c197223 */ /* 0x044fe20000000054 */
[C---:B------:R-:W-:Y:S01]  /*4f50*/  FFMA R27, R44.reuse, R37, R8 ;  /* 0x000000252c1b7223 */ /* 0x040fe20000000008 */
[----:B------:R-:W-:Y:S01]  /*4f60*/  FFMA R31, R21, R45, R82 ;  /* 0x0000002d151f7223 */ /* 0x000fe20000000052 */
[C---:B------:R-:W-:Y:S01]  /*4f70*/  FFMA R86, R45.reuse, R33, R86 ;  /* 0x000000212d567223 */ /* 0x040fe20000000056 */
[C---:B------:R-:W-:Y:S01]  /*4f80*/  FFMA R55, R45.reuse, R37, R10 ;  /* 0x000000252d377223 */ /* 0x040fe2000000000a */
[----:B------:R-:W-:Y:S01]  /*4f90*/  FFMA R57, R45, R41, R94 ;  /* 0x000000292d397223 */ /* 0x000fe2000000005e */
[----:B------:R-:W-:Y:S01]  /*4fa0*/  FFMA R69, R44, R21, R69 ;  /* 0x000000152c457223 */ /* 0x000fe20000000045 */
[----:B------:R-:W1:Y:S01]  /*4fb0*/  LDS.128 R8, [R80+0x410] ;  /* 0x0004100050087984 */ /* 0x000e620000000c00 */
[C---:B------:R-:W-:Y:S01]  /*4fc0*/  FFMA R45, R21.reuse, R46, R72 ;  /* 0x0000002e152d7223 */ /* 0x040fe20000000048 */
[----:B------:R-:W-:Y:S01]  /*4fd0*/  FFMA R71, R21, R47, R74 ;  /* 0x0000002f15477223 */ /* 0x000fe2000000004a */
[C---:B------:R-:W-:Y:S01]  /*4fe0*/  FFMA R68, R47.reuse, R33, R68 ;  /* 0x000000212f447223 */ /* 0x040fe20000000044 */
[----:B------:R-:W-:Y:S01]  /*4ff0*/  FFMA R83, R47, R37, R92 ;  /* 0x000000252f537223 */ /* 0x000fe2000000005c */
[C---:B------:R-:W-:Y:S01]  /*5000*/  FFMA R73, R48.reuse, R21, R73 ;  /* 0x0000001530497223 */ /* 0x040fe20000000049 */
[C---:B------:R-:W-:Y:S01]  /*5010*/  FFMA R85, R21.reuse, R49, R70 ;  /* 0x0000003115557223 */ /* 0x040fe20000000046 */
[C---:B------:R-:W-:Y:S01]  /*5020*/  FFMA R67, R21.reuse, R50, R67 ;  /* 0x0000003215437223 */ /* 0x040fe20000000043 */
[----:B------:R-:W-:Y:S01]  /*5030*/  FFMA R20, R21, R51, R20 ;  /* 0x0000003315147223 */ /* 0x000fe20000000014 */
[----:B------:R-:W-:Y:S01]  /*5040*/  FFMA R47, R47, R41, R12 ;  /* 0x000000292f2f7223 */ /* 0x000fe2000000000c */
[-C--:B------:R-:W-:Y:S01]  /*5050*/  FFMA R21, R48, R33.reuse, R15 ;  /* 0x0000002130157223 */ /* 0x080fe2000000000f */
[----:B------:R-:W-:Y:S01]  /*5060*/  FFMA R87, R50, R33, R13 ;  /* 0x0000002132577223 */ /* 0x000fe2000000000d */
[----:B------:R-:W-:Y:S01]  /*5070*/  FFMA R59, R28, R40, R59 ;  /* 0x000000281c3b7223 */ /* 0x000fe2000000003b */
[----:B------:R-:W-:Y:S01]  /*5080*/  FFMA R61, R40, R30, R61 ;  /* 0x0000001e283d7223 */ /* 0x000fe2000000003d */
[-C--:B------:R-:W-:Y:S01]  /*5090*/  FFMA R29, R44, R41.reuse, R36 ;  /* 0x000000292c1d7223 */ /* 0x080fe20000000024 */
[----:B------:R-:W2:Y:S01]  /*50a0*/  LDS.128 R12, [R80+0x600] ;  /* 0x00060000500c7984 */ /* 0x000ea20000000c00 */
[CC--:B------:R-:W-:Y:S01]  /*50b0*/  FFMA R63, R46.reuse, R41.reuse, R26 ;  /* 0x000000292e3f7223 */ /* 0x0c0fe2000000001a */
[C---:B------:R-:W-:Y:S01]  /*50c0*/  FFMA R28, R49.reuse, R41, R24 ;  /* 0x00000029311c7223 */ /* 0x040fe20000000018 */
[C---:B------:R-:W-:Y:S01]  /*50d0*/  FFMA R17, R46.reuse, R33, R17 ;  /* 0x000000212e117223 */ /* 0x040fe20000000011 */
[----:B------:R-:W-:Y:S01]  /*50e0*/  FFMA R53, R46, R37, R90 ;  /* 0x000000252e357223 */ /* 0x000fe2000000005a */
[-C--:B------:R-:W-:Y:S01]  /*50f0*/  FFMA R88, R49, R33.reuse, R88 ;  /* 0x0000002131587223 */ /* 0x080fe20000000058 */
[----:B------:R-:W-:Y:S01]  /*5100*/  FFMA R32, R51, R33, R32 ;  /* 0x0000002133207223 */ /* 0x000fe20000000020 */
[C---:B0-----:R-:W-:Y:S01]  /*5110*/  FFMA R36, R4.reuse, R34, R25 ;  /* 0x0000002204247223 */ /* 0x041fe20000000019 */
[----:B------:R-:W-:Y:S01]  /*5120*/  FFMA R30, R4, R38, R27 ;  /* 0x00000026041e7223 */ /* 0x000fe2000000001b */
[-C--:B------:R-:W-:Y:S01]  /*5130*/  FFMA R19, R48, R37.reuse, R19 ;  /* 0x0000002530137223 */ /* 0x080fe20000000013 */
[----:B------:R-:W0:Y:S01]  /*5140*/  LDS.128 R24, [R80+0x610] ;  /* 0x0006100050187984 */ /* 0x000e220000000c00 */
[-C--:B------:R-:W-:Y:S01]  /*5150*/  FFMA R2, R49, R37.reuse, R2 ;  /* 0x0000002531027223 */ /* 0x080fe20000000002 */
[-C--:B------:R-:W-:Y:S01]  /*5160*/  FFMA R3, R50, R37.reuse, R3 ;  /* 0x0000002532037223 */ /* 0x080fe20000000003 */
[C---:B------:R-:W-:Y:S01]  /*5170*/  FFMA R0, R51.reuse, R37, R0 ;  /* 0x0000002533007223 */ /* 0x040fe20000000000 */
[-C--:B------:R-:W-:Y:S01]  /*5180*/  FFMA R59, R48, R41.reuse, R59 ;  /* 0x00000029303b7223 */ /* 0x080fe2000000003b */
[-C--:B------:R-:W-:Y:S01]  /*5190*/  FFMA R61, R50, R41.reuse, R61 ;  /* 0x00000029323d7223 */ /* 0x080fe2000000003d */
[----:B------:R-:W-:Y:S01]  /*51a0*/  FFMA R16, R51, R41, R16 ;  /* 0x0000002933107223 */ /* 0x000fe20000000010 */
[C---:B------:R-:W-:Y:S01]  /*51b0*/  FFMA R69, R4.reuse, R22, R69 ;  /* 0x0000001604457223 */ /* 0x040fe20000000045 */
[----:B------:R-:W-:Y:S01]  /*51c0*/  FFMA R4, R4, R42, R29 ;  /* 0x0000002a04047223 */ /* 0x000fe2000000001d */
[----:B------:R-:W-:Y:S01]  /*51d0*/  FFMA R46, R22, R6, R45 ;  /* 0x00000006162e7223 */ /* 0x000fe2000000002d */
[C---:B------:R-:W-:Y:S01]  /*51e0*/  FFMA R17, R6.reuse, R34, R17 ;  /* 0x0000002206117223 */ /* 0x040fe20000000011 */
[----:B------:R-:W-:Y:S01]  /*51f0*/  FFMA R48, R6, R38, R53 ;  /* 0x0000002606307223 */ /* 0x000fe20000000035 */
[----:B------:R-:W-:Y:S01]  /*5200*/  FFMA R72, R22, R5, R31 ;  /* 0x0000000516487223 */ /* 0x000fe2000000001f */
[C---:B------:R-:W-:Y:S01]  /*5210*/  FFMA R86, R5.reuse, R34, R86 ;  /* 0x0000002205567223 */ /* 0x040fe20000000056 */
[C---:B------:R-:W-:Y:S01]  /*5220*/  FFMA R40, R5.reuse, R38, R55 ;  /* 0x0000002605287223 */ /* 0x040fe20000000037 */
[-C--:B------:R-:W-:Y:S01]  /*5230*/  FFMA R44, R5, R42.reuse, R57 ;  /* 0x0000002a052c7223 */ /* 0x080fe20000000039 */
[----:B------:R-:W-:Y:S01]  /*5240*/  FFMA R6, R6, R42, R63 ;  /* 0x0000002a06067223 */ /* 0x000fe2000000003f */
[----:B------:R-:W-:Y:S01]  /*5250*/  FFMA R74, R22, R7, R71 ;  /* 0x00000007164a7223 */ /* 0x000fe20000000047 */
[C---:B------:R-:W-:Y:S01]  /*5260*/  FFMA R68, R7.reuse, R34, R68 ;  /* 0x0000002207447223 */ /* 0x040fe20000000044 */
[C---:B------:R-:W-:Y:S01]  /*5270*/  FFMA R50, R7.reuse, R38, R83 ;  /* 0x0000002607327223 */ /* 0x040fe20000000053 */
[----:B------:R-:W-:Y:S01]  /*5280*/  FFMA R70, R7, R42, R47 ;  /* 0x0000002a07467223 */ /* 0x000fe2000000002f */
[----:B-1----:R-:W-:Y:S01]  /*5290*/  FFMA R73, R8, R22, R73 ;  /* 0x0000001608497223 */ /* 0x002fe20000000049 */
[C---:B------:R-:W-:Y:S01]  /*52a0*/  FFMA R82, R22.reuse, R9, R85 ;  /* 0x0000000916527223 */ /* 0x040fe20000000055 */
[C---:B------:R-:W-:Y:S01]  /*52b0*/  FFMA R67, R22.reuse, R10, R67 ;  /* 0x0000000a16437223 */ /* 0x040fe20000000043 */
[----:B------:R-:W-:Y:S01]  /*52c0*/  FFMA R20, R22, R11, R20 ;  /* 0x0000000b16147223 */ /* 0x000fe20000000014 */
[-C--:B------:R-:W-:Y:S01]  /*52d0*/  FFMA R21, R8, R34.reuse, R21 ;  /* 0x0000002208157223 */ /* 0x080fe20000000015 */
[-C--:B------:R-:W-:Y:S01]  /*52e0*/  FFMA R88, R9, R34.reuse, R88 ;  /* 0x0000002209587223 */ /* 0x080fe20000000058 */
[-C--:B------:R-:W-:Y:S01]  /*52f0*/  FFMA R87, R10, R34.reuse, R87 ;  /* 0x000000220a577223 */ /* 0x080fe20000000057 */
        /* <DEDUP_REMOVED lines=11> */
[C---:B------:R-:W-:Y:S01]  /*53b0*/  FFMA R11, R12.reuse, R39, R30 ;  /* 0x000000270c0b7223 */ /* 0x040fe2000000001e */
[----:B------:R-:W-:Y:S01]  /*53c0*/  FFMA R53, R12, R43, R4 ;  /* 0x0000002b0c357223 */ /* 0x000fe20000000004 */
[----:B------:R-:W-:Y:S01]  /*53d0*/  FFMA R72, R23, R13, R72 ;  /* 0x0000000d17487223 */ /* 0x000fe20000000048 */
[C---:B------:R-:W-:Y:S01]  /*53e0*/  FFMA R19, R13.reuse, R35, R86 ;  /* 0x000000230d137223 */ /* 0x040fe20000000056 */
[C---:B------:R-:W-:Y:S01]  /*53f0*/  FFMA R9, R13.reuse, R39, R40 ;  /* 0x000000270d097223 */ /* 0x040fe20000000028 */
[----:B------:R-:W-:Y:S01]  /*5400*/  FFMA R55, R13, R43, R44 ;  /* 0x0000002b0d377223 */ /* 0x000fe2000000002c */
[C---:B------:R-:W-:Y:S01]  /*5410*/  FFMA R71, R23.reuse, R14, R46 ;  /* 0x0000000e17477223 */ /* 0x040fe2000000002e */
[C---:B------:R-:W-:Y:S01]  /*5420*/  FFMA R17, R14.reuse, R35, R17 ;  /* 0x000000230e117223 */ /* 0x040fe20000000011 */
[C---:B------:R-:W-:Y:S01]  /*5430*/  FFMA R7, R14.reuse, R39, R48 ;  /* 0x000000270e077223 */ /* 0x040fe20000000030 */
[----:B------:R-:W-:Y:S01]  /*5440*/  FFMA R57, R14, R43, R6 ;  /* 0x0000002b0e397223 */ /* 0x000fe20000000006 */
[----:B------:R-:W-:Y:S01]  /*5450*/  FFMA R74, R23, R15, R74 ;  /* 0x0000000f174a7223 */ /* 0x000fe2000000004a */
[C---:B------:R-:W-:Y:S01]  /*5460*/  FFMA R10, R15.reuse, R35, R68 ;  /* 0x000000230f0a7223 */ /* 0x040fe20000000044 */
[C---:B------:R-:W-:Y:S01]  /*5470*/  FFMA R4, R15.reuse, R39, R50 ;  /* 0x000000270f047223 */ /* 0x040fe20000000032 */
[----:B------:R-:W-:Y:S01]  /*5480*/  FFMA R12, R15, R43, R70 ;  /* 0x0000002b0f0c7223 */ /* 0x000fe20000000046 */
[C---:B0-----:R-:W-:Y:S01]  /*5490*/  FFMA R73, R24.reuse, R23, R73 ;  /* 0x0000001718497223 */ /* 0x041fe20000000049 */
        /* <DEDUP_REMOVED lines=15> */
[----:B------:R-:W-:Y:S06]  /*5590*/  @P0 BRA `(.L_x_50) ;  /* 0xfffffff400b00947 */ /* 0x000fec000383ffff */
[----:B------:R-:W-:Y:S01]  /*55a0*/  UIADD3 UR5, UPT, UPT, UR12, 0x3f, URZ ;  /* 0x0000003f0c057890 */ /* 0x000fe2000fffe0ff */
[----:B------:R-:W-:Y:S01]  /*55b0*/  IADD3 R65, PT, PT, R65, 0x1, RZ ;  /* 0x0000000141417810 */ /* 0x000fe20007ffe0ff */
[----:B------:R-:W-:Y:S01]  /*55c0*/  BAR.SYNC.DEFER_BLOCKING 0x0 ;  /* 0x0000000000007b1d */ /* 0x000fe20000010000 */
[----:B------:R-:W-:Y:S01]  /*55d0*/  MOV R80, R75 ;  /* 0x0000004b00507202 */ /* 0x000fe20000000f00 */
[----:B------:R-:W-:Y:S01]  /*55e0*/  USHF.R.U32.HI UR5, URZ, 0x6, UR5 ;  /* 0x00000006ff057899 */ /* 0x000fe20008011605 */
[----:B------:R-:W-:Y:S02]  /*55f0*/  MOV R75, R78 ;  /* 0x0000004e004b7202 */ /* 0x000fe40000000f00 */
[----:B------:R-:W-:Y:S02]  /*5600*/  MOV R82, R77 ;  /* 0x0000004d00527202 */ /* 0x000fe40000000f00 */
[----:B------:R-:W-:Y:S02]  /*5610*/  MOV R78, R79 ;  /* 0x0000004f004e7202 */ /* 0x000fe40000000f00 */
[----:B------:R-:W-:-:S13]  /*5620*/  ISETP.NE.AND P0, PT, R65, UR5, PT ;  /* 0x0000000541007c0c */ /* 0x000fda000bf05270 */
[----:B------:R-:W-:Y:S05]  /*5630*/  @P0 BRA `(.L_x_51) ;  /* 0xffffffac00700947 */ /* 0x000fea000383ffff */
.L_x_0:
[----:B------:R-:W1:Y:S01]  /*5640*/  S2R R22, SR_TID.X ;  /* 0x0000000000167919 */ /* 0x000e620000002100 */
[----:B------:R-:W2:Y:S01]  /*5650*/  LDC R20, c[0x0][0x364] ;  /* 0x0000d900ff147b82 */ /* 0x000ea20000000800 */
[----:B------:R-:W-:Y:S01]  /*5660*/  FSETP.GEU.AND P0, PT, |R60|, 1.175494350822287508e-38, PT ;  /* 0x008000003c00780b */ /* 0x000fe20003f0e200 */
[----:B------:R-:W2:Y:S01]  /*5670*/  S2R R23, SR_TID.Y ;  /* 0x0000000000177919 */ /* 0x000ea20000002200 */
[----:B------:R-:W-:Y:S02]  /*5680*/  FSETP.GEU.AND P3, PT, |R62|, 1.175494350822287508e-38, PT ;  /* 0x008000003e00780b */ /* 0x000fe40003f6e200 */
[----:B------:R-:W-:-:S03]  /*5690*/  MOV R46, 0x4b800000 ;  /* 0x4b800000002e7802 */ /* 0x000fc60000000f00 */
[----:B------:R-:W1:Y:S01]  /*56a0*/  S2UR UR5, SR_CTAID.X ;  /* 0x00000000000579c3 */ /* 0x000e620000002500 */
[----:B------:R-:W-:Y:S02]  /*56b0*/  FSETP.GEU.AND P4, PT, |R64|, 1.175494350822287508e-38, PT ;  /* 0x008000004000780b */ /* 0x000fe40003f8e200 */
[----:B------:R-:W-:Y:S02]  /*56c0*/  FSETP.GEU.AND P6, PT, |R66|, 1.175494350822287508e-38, PT ;  /* 0x008000004200780b */ /* 0x000fe40003fce200 */
[----:B------:R-:W-:Y:S01]  /*56d0*/  FSEL R39, R46, 1, !P3 ;  /* 0x3f8000002e277808 */ /* 0x000fe20005800000 */
[----:B------:R-:W-:Y:S01]  /*56e0*/  @!P0 FMUL R60, R60, 16777216 ;  /* 0x4b8000003c3c8820 */ /* 0x000fe20000400000 */
[----:B------:R-:W-:Y:S01]  /*56f0*/  FSEL R41, R46, 1, !P4 ;  /* 0x3f8000002e297808 */ /* 0x000fe20006000000 */
[----:B------:R-:W1:Y:S01]  /*5700*/  LDC R21, c[0x0][0x360] ;  /* 0x0000d800ff157b82 */ /* 0x000e620000000800 */
[----:B------:R-:W-:-:S04]  /*5710*/  @!P3 FMUL R62, R62, 16777216 ;  /* 0x4b8000003e3eb820 */ /* 0x000fc80000400000 */
[----:B------:R-:W3:Y:S01]  /*5720*/  MUFU.RCP R28, R62 ;  /* 0x0000003e001c7308 */ /* 0x000ee20000001000 */
[----:B------:R-:W-:Y:S02]  /*5730*/  @!P4 FMUL R64, R64, 16777216 ;  /* 0x4b8000004040c820 */ /* 0x000fe40000400000 */
[----:B------:R-:W4:Y:S01]  /*5740*/  LDC R18, c[0x0][0x39c] ;  /* 0x0000e700ff127b82 */ /* 0x000f220000000800 */
[----:B------:R-:W-:-:S04]  /*5750*/  @!P6 FMUL R66, R66, 16777216 ;  /* 0x4b8000004242e820 */ /* 0x000fc80000400000 */
[----:B------:R-:W-:Y:S01]  /*5760*/  MUFU.RCP R43, R66 ;  /* 0x00000042002b7308 */ /* 0x000fe20000001000 */
[----:B--2---:R-:W-:-:S07]  /*5770*/  IMAD R20, R20, UR11, R23 ;  /* 0x0000000b14147c24 */ /* 0x004fce000f8e0217 */
[----:B------:R-:W2:Y:S01]  /*5780*/  MUFU.RCP R40, R64 ;  /* 0x0000004000287308 */ /* 0x000ea20000001000 */
[----:B---3--:R-:W-:Y:S01]  /*5790*/  FMUL R42, R28, R39 ;  /* 0x000000271c2a7220 */ /* 0x008fe20000400000 */
[----:B-1----:R-:W-:Y:S01]  /*57a0*/  IMAD R21, R21, UR5, R22 ;  /* 0x0000000515157c24 */ /* 0x002fe2000f8e0216 */
[----:B------:R-:W-:-:S04]  /*57b0*/  SHF.L.U32 R45, R20, 0x2, RZ ;  /* 0x00000002142d7819 */ /* 0x000fc800000006ff */
[----:B------:R-:W-:Y:S01]  /*57c0*/  SHF.L.U32 R23, R21, 0x3, RZ ;  /* 0x0000000315177819 */ /* 0x000fe200000006ff */
[----:B------:R-:W1:Y:S01]  /*57d0*/  MUFU.RCP R20, R60 ;  /* 0x0000003c00147308 */ /* 0x000e620000001000 */
[----:B------:R-:W-:Y:S02]  /*57e0*/  FSEL R21, R46, 1, !P0 ;  /* 0x3f8000002e157808 */ /* 0x000fe40004000000 */
[-C--:B----4-:R-:W-:Y:S01]  /*57f0*/  ISETP.GE.U32.AND P1, PT, R23, R18.reuse, PT ;  /* 0x000000121700720c */ /* 0x090fe20003f26070 */
[-C--:B------:R-:W-:Y:S01]  /*5800*/  IMAD R47, R45, R18.reuse, R23 ;  /* 0x000000122d2f7224 */ /* 0x080fe200078e0217 */
[----:B------:R-:W-:Y:S02]  /*5810*/  IADD3 R29, PT, PT, R23, 0x4, RZ ;  /* 0x00000004171d7810 */ /* 0x000fe40007ffe0ff */
[----:B------:R-:W-:Y:S01]  /*5820*/  ISETP.GE.U32.OR P5, PT, R45, UR12, P1 ;  /* 0x0000000c2d007c0c */ /* 0x000fe20008fa6470 */
[----:B--2---:R-:W-:Y:S01]  /*5830*/  FMUL R44, R40, R41 ;  /* 0x00000029282c7220 */ /* 0x004fe20000400000 */
[----:B------:R-:W-:-:S02]  /*5840*/  ISETP.GE.U32.AND P0, PT, R29, R18, PT ;  /* 0x000000121d00720c */ /* 0x000fc40003f06070 */
[C---:B------:R-:W-:Y:S01]  /*5850*/  IADD3 R26, PT, PT, R45.reuse, 0x1, RZ ;  /* 0x000000012d1a7810 */ /* 0x040fe20007ffe0ff */
[----:B------:R-:W-:Y:S01]  /*5860*/  FMUL R9, R44, R9 ;  /* 0x000000092c097220 */ /* 0x000fe20000400000 */
[----:B------:R-:W-:Y:S02]  /*5870*/  ISETP.GE.U32.OR P2, PT, R45, UR12, P0 ;  /* 0x0000000c2d007c0c */ /* 0x000fe40008746470 */
[----:B------:R-:W-:Y:S01]  /*5880*/  ISETP.GE.U32.OR P3, PT, R26, UR12, P1 ;  /* 0x0000000c1a007c0c */ /* 0x000fe20008f66470 */
[----:B-1----:R-:W-:Y:S01]  /*5890*/  FMUL R38, R20, R21 ;  /* 0x0000001514267220 */ /* 0x002fe20000400000 */
[----:B------:R-:W-:-:S03]  /*58a0*/  ISETP.GE.U32.OR P4, PT, R26, UR12, P0 ;  /* 0x0000000c1a007c0c */ /* 0x000fc60008786470 */
[----:B------:R-:W1:Y:S01]  /*58b0*/  @!P5 LDC.64 R24, c[0x0][0x3a0] ;  /* 0x0000e800ff18db82 */ /* 0x000e620000000a00 */
[C---:B------:R-:W-:Y:S01]  /*58c0*/  FMUL R20, R38.reuse, R69 ;  /* 0x0000004526147220 */ /* 0x040fe20000400000 */
[C---:B------:R-:W-:Y:S01]  /*58d0*/  FMUL R21, R38.reuse, R72 ;  /* 0x0000004826157220 */ /* 0x040fe20000400000 */
[C---:B------:R-:W-:Y:S01]  /*58e0*/  FMUL R22, R38.reuse, R71 ;  /* 0x0000004726167220 */ /* 0x040fe20000400000 */
[----:B------:R-:W-:Y:S01]  /*58f0*/  FMUL R23, R38, R74 ;  /* 0x0000004a26177220 */ /* 0x000fe20000400000 */
[C---:B------:R-:W-:Y:S02]  /*5900*/  IADD3 R26, PT, PT, R45.reuse, 0x2, RZ ;  /* 0x000000022d1a7810 */ /* 0x040fe40007ffe0ff */
[----:B------:R-:W-:Y:S01]  /*5910*/  IADD3 R48, PT, PT, R45, 0x3, RZ ;  /* 0x000000032d307810 */ /* 0x000fe20007ffe0ff */
[----:B------:R-:W2:Y:S01]  /*5920*/  @!P2 LDC.64 R36, c[0x0][0x3a0] ;  /* 0x0000e800ff24ab82 */ /* 0x000ea20000000a00 */
[----:B------:R-:W-:Y:S02]  /*5930*/  FSEL R46, R46, 1, !P6 ;  /* 0x3f8000002e2e7808 */ /* 0x000fe40007000000 */
[----:B------:R-:W-:-:S02]  /*5940*/  ISETP.GE.U32.OR P6, PT, R26, UR12, P0 ;  /* 0x0000000c1a007c0c */ /* 0x000fc400087c6470 */
[----:B------:R-:W-:Y:S01]  /*5950*/  ISETP.GE.U32.OR P0, PT, R48, UR12, P0 ;  /* 0x0000000c30007c0c */ /* 0x000fe20008706470 */
[----:B------:R-:W-:Y:S02]  /*5960*/  FMUL R28, R43, R46 ;  /* 0x0000002e2b1c7220 */ /* 0x000fe40000400000 */
[----:B------:R-:W3:Y:S02]  /*5970*/  @!P3 LDC.64 R34, c[0x0][0x3a0] ;  /* 0x0000e800ff22bb82 */ /* 0x000ee40000000a00 */
[C---:B------:R-:W-:Y:S01]  /*5980*/  FMUL R49, R28.reuse, R55 ;  /* 0x000000371c317220 */ /* 0x040fe20000400000 */
[C---:B------:R-:W-:Y:S01]  /*5990*/  FMUL R50, R28.reuse, R57 ;  /* 0x000000391c327220 */ /* 0x040fe20000400000 */
[----:B------:R-:W-:Y:S01]  /*59a0*/  FMUL R51, R28, R12 ;  /* 0x0000000c1c337220 */ /* 0x000fe20000400000 */
[----:B-1----:R-:W-:-:S03]  /*59b0*/  @!P5 IMAD.WIDE.U32 R24, R47, 0x4, R24 ;  /* 0x000000042f18d825 */ /* 0x002fc600078e0018 */
[----:B------:R-:W1:Y:S01]  /*59c0*/  @!P4 LDC.64 R32, c[0x0][0x3a0] ;  /* 0x0000e800ff20cb82 */ /* 0x000e620000000a00 */
[----:B------:R-:W-:Y:S01]  /*59d0*/  IADD3 R47, PT, PT, R47, R18, RZ ;  /* 0x000000122f2f7210 */ /* 0x000fe20007ffe0ff */
[----:B0-----:R0:W-:Y:S01]  /*59e0*/  @!P5 STG.E.128 desc[UR8][R24.64], R20 ;  /* 0x000000141800d986 */ /* 0x0011e2000c101d08 */
[----:B------:R-:W-:Y:S02]  /*59f0*/  ISETP.GE.U32.OR P5, PT, R26, UR12, P1 ;  /* 0x0000000c1a007c0c */ /* 0x000fe40008fa6470 */
[----:B------:R-:W-:-:S03]  /*5a00*/  ISETP.GE.U32.OR P1, PT, R48, UR12, P1 ;  /* 0x0000000c30007c0c */ /* 0x000fc60008f26470 */
[----:B------:R-:W4:Y:S01]  /*5a10*/  @!P6 LDC.64 R26, c[0x0][0x3a0] ;  /* 0x0000e800ff1aeb82 */ /* 0x000f220000000a00 */
[C---:B------:R-:W-:Y:S01]  /*5a20*/  IADD3 R39, PT, PT, R47.reuse, R18, RZ ;  /* 0x000000122f277210 */ /* 0x040fe20007ffe0ff */
[----:B------:R-:W-:Y:S01]  /*5a30*/  FMUL R48, R28, R53 ;  /* 0x000000351c307220 */ /* 0x000fe20000400000 */
[----:B---3--:R-:W-:-:S05]  /*5a40*/  @!P3 IMAD.WIDE.U32 R34, R47, 0x4, R34 ;  /* 0x000000042f22b825 */ /* 0x008fca00078e0022 */
[----:B------:R-:W3:Y:S02]  /*5a50*/  @!P5 LDC.64 R30, c[0x0][0x3a0] ;  /* 0x0000e800ff1edb82 */ /* 0x000ee40000000a00 */
[-C--:B------:R-:W-:Y:S01]  /*5a60*/  @!P1 IADD3 R43, PT, PT, R39, R18.reuse, RZ ;  /* 0x00000012272b9210 */ /* 0x080fe20007ffe0ff */
[CC--:B0-----:R-:W-:Y:S02]  /*5a70*/  @!P2 IMAD R21, R45.reuse, R18.reuse, R29 ;  /* 0x000000122d15a224 */ /* 0x0c1fe400078e021d */
[C---:B------:R-:W-:Y:S01]  /*5a80*/  FMUL R20, R38.reuse, R73 ;  /* 0x0000004926147220 */ /* 0x040fe20000400000 */
[----:B------:R-:W-:Y:S02]  /*5a90*/  IMAD R45, R45, R18, R18 ;  /* 0x000000122d2d7224 */ /* 0x000fe400078e0212 */
[----:B------:R-:W-:Y:S01]  /*5aa0*/  FMUL R22, R38, R67 ;  /* 0x0000004326167220 */ /* 0x000fe20000400000 */
[----:B------:R-:W0:Y:S01]  /*5ab0*/  @!P1 LDC.64 R24, c[0x0][0x3a0] ;  /* 0x0000e800ff189b82 */ /* 0x000e220000000a00 */
[----:B--2---:R-:W-:-:S04]  /*5ac0*/  @!P2 IMAD.WIDE.U32 R36, R21, 0x4, R36 ;  /* 0x000000041524a825 */ /* 0x004fc800078e0024 */
[C---:B------:R-:W-:Y:S01]  /*5ad0*/  FMUL R21, R38.reuse, R70 ;  /* 0x0000004626157220 */ /* 0x040fe20000400000 */
[----:B------:R-:W-:Y:S01]  /*5ae0*/  IADD3 R46, PT, PT, R45, R18, RZ ;  /* 0x000000122d2e7210 */ /* 0x000fe20007ffe0ff */
[----:B------:R-:W-:Y:S01]  /*5af0*/  FMUL R23, R38, R68 ;  /* 0x0000004426177220 */ /* 0x000fe20000400000 */
[C---:B------:R-:W-:Y:S02]  /*5b00*/  @!P4 IADD3 R45, PT, PT, R29.reuse, R45, RZ ;  /* 0x0000002d1d2dc210 */ /* 0x040fe40007ffe0ff */
[----:B------:R-:W-:Y:S02]  /*5b10*/  @!P6 IADD3 R41, PT, PT, R29, R46, RZ ;  /* 0x0000002e1d29e210 */ /* 0x000fe40007ffe0ff */
[----:B------:R2:W-:Y:S01]  /*5b20*/  @!P2 STG.E.128 desc[UR8][R36.64], R20 ;  /* 0x000000142400a986 */ /* 0x0005e2000c101d08 */
[----:B-1----:R-:W-:-:S04]  /*5b30*/  @!P4 IMAD.WIDE.U32 R32, R45, 0x4, R32 ;  /* 0x000000042d20c825 */ /* 0x002fc800078e0020 */
[----:B---3--:R-:W-:-:S04]  /*5b40*/  @!P5 IMAD.WIDE.U32 R30, R39, 0x4, R30 ;  /* 0x00000004271ed825 */ /* 0x008fc800078e001e */
[----:B----4-:R-:W-:-:S04]  /*5b50*/  @!P6 IMAD.WIDE.U32 R38, R41, 0x4, R26 ;  /* 0x000000042926e825 */ /* 0x010fc800078e001a */
[C---:B------:R-:W-:Y:S01]  /*5b60*/  FMUL R26, R42.reuse, R17 ;  /* 0x000000112a1a7220 */ /* 0x040fe20000400000 */
[----:B------:R-:W-:Y:S01]  /*5b70*/  FMUL R27, R42, R10 ;  /* 0x0000000a2a1b7220 */ /* 0x000fe20000400000 */
[----:B------:R-:W-:Y:S01]  /*5b80*/  FMUL R10, R44, R7 ;  /* 0x000000072c0a7220 */ /* 0x000fe20000400000 */
[----:B0-----:R-:W-:-:S04]  /*5b90*/  @!P1 IMAD.WIDE.U32 R40, R43, 0x4, R24 ;  /* 0x000000042b289825 */ /* 0x001fc800078e0018 */
[C---:B------:R-:W-:Y:S01]  /*5ba0*/  FMUL R24, R42.reuse, R63 ;  /* 0x0000003f2a187220 */ /* 0x040fe20000400000 */
[C---:B------:R-:W-:Y:S01]  /*5bb0*/  FMUL R25, R42.reuse, R19 ;  /* 0x000000132a197220 */ /* 0x040fe20000400000 */
[----:B--2---:R-:W-:Y:S01]  /*5bc0*/  FMUL R21, R42, R8 ;  /* 0x000000082a157220 */ /* 0x004fe20000400000 */
[----:B------:R-:W-:Y:S01]  /*5bd0*/  FMUL R8, R44, R11 ;  /* 0x0000000b2c087220 */ /* 0x000fe20000400000 */
[C---:B------:R-:W-:Y:S01]  /*5be0*/  FMUL R20, R42.reuse, R15 ;  /* 0x0000000f2a147220 */ /* 0x040fe20000400000 */
[C---:B------:R-:W-:Y:S01]  /*5bf0*/  FMUL R22, R42.reuse, R13 ;  /* 0x0000000d2a167220 */ /* 0x040fe20000400000 */
[----:B------:R-:W-:Y:S01]  /*5c00*/  FMUL R23, R42, R6 ;  /* 0x000000062a177220 */ /* 0x000fe20000400000 */
[C---:B------:R-:W-:Y:S01]  /*5c10*/  FMUL R11, R44.reuse, R4 ;  /* 0x000000042c0b7220 */ /* 0x040fe20000400000 */
[C---:B------:R-:W-:Y:S01]  /*5c20*/  FMUL R4, R44.reuse, R5 ;  /* 0x000000052c047220 */ /* 0x040fe20000400000 */
[C---:B------:R-:W-:Y:S01]  /*5c30*/  FMUL R5, R44.reuse, R2 ;  /* 0x000000022c057220 */ /* 0x040fe20000400000 */
[C---:B------:R-:W-:Y:S01]  /*5c40*/  FMUL R6, R44.reuse, R3 ;  /* 0x000000032c067220 */ /* 0x040fe20000400000 */
[----:B------:R-:W-:Y:S01]  /*5c50*/  FMUL R7, R44, R0 ;  /* 0x000000002c077220 */ /* 0x000fe20000400000 */
[----:B------:R0:W-:Y:S04]  /*5c60*/  @!P3 STG.E.128 desc[UR8][R34.64], R24 ;  /* 0x000000182200b986 */ /* 0x0001e8000c101d08 */
[----:B------:R0:W-:Y:S04]  /*5c70*/  @!P4 STG.E.128 desc[UR8][R32.64], R20 ;  /* 0x000000142000c986 */ /* 0x0001e8000c101d08 */
[----:B------:R0:W-:Y:S04]  /*5c80*/  @!P5 STG.E.128 desc[UR8][R30.64], R8 ;  /* 0x000000081e00d986 */ /* 0x0001e8000c101d08 */
[----:B------:R0:W-:Y:S04]  /*5c90*/  @!P6 STG.E.128 desc[UR8][R38.64], R4 ;  /* 0x000000042600e986 */ /* 0x0001e8000c101d08 */
[----:B------:R0:W-:Y:S01]  /*5ca0*/  @!P1 STG.E.128 desc[UR8][R40.64], R48 ;  /* 0x0000003028009986 */ /* 0x0001e2000c101d08 */
[----:B------:R-:W-:Y:S05]  /*5cb0*/  @P0 EXIT ;  /* 0x000000000000094d */ /* 0x000fea0003800000 */
[----:B------:R-:W1:Y:S01]  /*5cc0*/  LDC.64 R2, c[0x0][0x3a0] ;  /* 0x0000e800ff027b82 */ /* 0x000e620000000a00 */
[----:B------:R-:W-:Y:S01]  /*5cd0*/  IADD3 R29, PT, PT, R29, R18, R46 ;  /* 0x000000121d1d7210 */ /* 0x000fe20007ffe02e */
[C---:B0-----:R-:W-:Y:S01]  /*5ce0*/  FMUL R4, R28.reuse, R59 ;  /* 0x0000003b1c047220 */ /* 0x041fe20000400000 */
[C---:B------:R-:W-:Y:S01]  /*5cf0*/  FMUL R5, R28.reuse, R14 ;  /* 0x0000000e1c057220 */ /* 0x040fe20000400000 */
[C---:B------:R-:W-:Y:S01]  /*5d00*/  FMUL R6, R28.reuse, R61 ;  /* 0x0000003d1c067220 */ /* 0x040fe20000400000 */
[----:B------:R-:W-:Y:S01]  /*5d10*/  FMUL R7, R28, R16 ;  /* 0x000000101c077220 */ /* 0x000fe20000400000 */
[----:B-1----:R-:W-:-:S05]  /*5d20*/  IMAD.WIDE.U32 R2, R29, 0x4, R2 ;  /* 0x000000041d027825 */ /* 0x002fca00078e0002 */
[----:B------:R-:W-:Y:S01]  /*5d30*/  STG.E.128 desc[UR8][R2.64], R4 ;  /* 0x0000000402007986 */ /* 0x000fe2000c101d08 */
[----:B------:R-:W-:Y:S05]  /*5d40*/  EXIT ;  /* 0x000000000000794d */ /* 0x000fea0003800000 */
.L_x_52:
[----:B------:R-:W-:-:S00]  /*5d50*/  BRA `(.L_x_52) ;  /* 0xfffffffc00fc7947 */ /* 0x000fc0000383ffff */
[----:B------:R-:W-:-:S00]  /*5d60*/  NOP ;  /* 0x0000000000007918 */ /* 0x000fc00000000000 */
        /* <DEDUP_REMOVED lines=9> */
.L_x_53:


//--------------------- .nv.shared._Z16_attentionKernelILi16ELi16ELi4ELi8EEvPKfS1_S1_iiPf --------------------------
	.section	.nv.shared._Z16_attentionKernelILi16ELi16ELi4ELi8EEvPKfS1_S1_iiPf,"aw",@nobits
	.sectionflags	@""
	.align	4
.nv.shared._Z16_attentionKernelILi16ELi16ELi4ELi8EEvPKfS1_S1_iiPf:
	.zero		50176


//--------------------- .nv.shared.reserved.0     --------------------------
	.section	.nv.shared.reserved.0,"aw",@nobits
	.weak		__nv_reservedSMEM_offset_0_alias
	.size		__nv_reservedSMEM_offset_0_alias, 0, 64
	.other		__nv_reservedSMEM_offset_0_alias,@"STO_CUDA_RESERVED_SHARED STV_DEFAULT"
__nv_reservedSMEM_offset_0_alias:
	.zero		0
	.zero		64


//--------------------- .nv.global                --------------------------
	.section	.nv.global,"aw",@nobits
.nv.global:
	.type		_ZN34_INTERNAL_a0d2796f_4_k_cu_93dd87b44cuda3std3__48in_placeE,@object
	.size		_ZN34_INTERNAL_a0d2796f_4_k_cu_93dd87b44cuda3std3__48in_placeE,(_ZN34_INTERNAL_a0d2796f_4_k_cu_93dd87b44cuda3std6ranges3__45__cpo8distanceE - _ZN34_INTERNAL_a0d2796f_4_k_cu_93dd87b44cuda3std3__48in_placeE)
_ZN34_INTERNAL_a0d2796f_4_k_cu_93dd87b44cuda3std3__48in_placeE:
	.zero		1
	.type		_ZN34_INTERNAL_a0d2796f_4_k_cu_93dd87b44cuda3std6ranges3__45__cpo8distanceE,@object
	.size		_ZN34_INTERNAL_a0d2796f_4_k_cu_93dd87b44cuda3std6ranges3__45__cpo8distanceE,(_ZN34_INTERNAL_a0d2796f_4_k_cu_93dd87b44cuda3std3__45__cpo6cbeginE - _ZN34_INTERNAL_a0d2796f_4_k_cu_93dd87b44cuda3std6ranges3__45__cpo8distanceE)
_ZN34_INTERNAL_a0d2796f_4_k_cu_93dd87b44cuda3std6ranges3__45__cpo8distanceE:
	.zero		1
	.type		_ZN34_INTERNAL_a0d2796f_4_k_cu_93dd87b44cuda3std3__45__cpo6cbeginE,@object
	.size		_ZN34_INTERNAL_a0d2796f_4_k_cu_93dd87b44cuda3std3__45__cpo6cbeginE,(_ZN34_INTERNAL_a0d2796f_4_k_cu_93dd87b44cuda3std6ranges3__45__cpo7advanceE - _ZN34_INTERNAL_a0d2796f_4_k_cu_93dd87b44cuda3std3__45__cpo6cbeginE)
_ZN34_INTERNAL_a0d2796f_4_k_cu_93dd87b44cuda3std3__45__cpo6cbeginE:
	.zero		1
	.type		_ZN34_INTERNAL_a0d2796f_4_k_cu_93dd87b44cuda3std6ranges3__45__cpo7advanceE,@object
	.size		_ZN34_INTERNAL_a0d2796f_4_k_cu_93dd87b44cuda3std6ranges3__45__cpo7advanceE,(_ZN34_INTERNAL_a0d2796f_4_k_cu_93dd87b44cuda3std3__45__cpo7crbeginE - _ZN34_INTERNAL_a0d2796f_4_k_cu_93dd87b44cuda3std6ranges3__45__cpo7advanceE)
_ZN34_INTERNAL_a0d2796f_4_k_cu_93dd87b44cuda3std6ranges3__45__cpo7advanceE:
	.zero		1
	.type		_ZN34_INTERNAL_a0d2796f_4_k_cu_93dd87b44cuda3std3__45__cpo7crbeginE,@object
	.size		_ZN34_INTERNAL_a0d2796f_4_k_cu_93dd87b44cuda3std3__45__cpo7crbeginE,(_ZN34_INTERNAL_a0d2796f_4_k_cu_93dd87b44cuda3std6ranges3__45__cpo4dataE - _ZN34_INTERNAL_a0d2796f_4_k_cu_93dd87b44cuda3std3__45__cpo7crbeginE)
_ZN34_INTERNAL_a0d2796f_4_k_cu_93dd87b44cuda3std3__45__cpo7crbeginE:
	.zero		1
	.type		_ZN34_INTERNAL_a0d2796f_4_k_cu_93dd87b44cuda3std6ranges3__45__cpo4dataE,@object
	.size		_ZN34_INTERNAL_a0d2796f_4_k_cu_93dd87b44cuda3std6ranges3__45__cpo4dataE,(_ZN34_INTERNAL_a0d2796f_4_k_cu_93dd87b44cuda3std6ranges3__45__cpo5beginE - _ZN34_INTERNAL_a0d2796f_4_k_cu_93dd87b44cuda3std6ranges3__45__cpo4dataE)
_ZN34_INTERNAL_a0d2796f_4_k_cu_93dd87b44cuda3std6ranges3__45__cpo4dataE:
	.zero		1
	.type		_ZN34_INTERNAL_a0d2796f_4_k_cu_93dd87b44cuda3std6ranges3__45__cpo5beginE,@object
	.size		_ZN34_INTERNAL_a0d2796f_4_k_cu_93dd87b44cuda3std6ranges3__45__cpo5beginE,(_ZN34_INTERNAL_a0d2796f_4_k_cu_93dd87b44cuda3std3__436_GLOBAL__N__a0d2796f_4_k_cu_93dd87b46ignoreE - _ZN34_INTERNAL_a0d2796f_4_k_cu_93dd87b44cuda3std6ranges3__45__cpo5beginE)
_ZN34_INTERNAL_a0d2796f_4_k_cu_93dd87b44cuda3std6ranges3__45__cpo5beginE:
	.zero		1
	.type		_ZN34_INTERNAL_a0d2796f_4_k_cu_93dd87b44cuda3std3__436_GLOBAL__N__a0d2796f_4_k_cu_93dd87b46ignoreE,@object
	.size		_ZN34_INTERNAL_a0d2796f_4_k_cu_93dd87b44cuda3std3__436_GLOBAL__N__a0d2796f_4_k_cu_93dd87b46ignoreE,(_ZN34_INTERNAL_a0d2796f_4_k_cu_93dd87b44cuda3std6ranges3__45__cpo4sizeE - _ZN34_INTERNAL_a0d2796f_4_k_cu_93dd87b44cuda3std3__436_GLOBAL__N__a0d2796f_4_k_cu_93dd87b46ignoreE)
_ZN34_INTERNAL_a0d2796f_4_k_cu_93dd87b44cuda3std3__436_GLOBAL__N__a0d2796f_4_k_cu_93dd87b46ignoreE:
	.zero		1
	.type		_ZN34_INTERNAL_a0d2796f_4_k_cu_93dd87b44cuda3std6ranges3__45__cpo4sizeE,@object
	.size		_ZN34_INTERNAL_a0d2796f_4_k_cu_93dd87b44cuda3std6ranges3__45__cpo4sizeE,(_ZN34_INTERNAL_a0d2796f_4_k_cu_93dd87b44cuda3std3__45__cpo5beginE - _ZN34_INTERNAL_a0d2796f_4_k_cu_93dd87b44cuda3std6ranges3__45__cpo4sizeE)
_ZN34_INTERNAL_a0d2796f_4_k_cu_93dd87b44cuda3std6ranges3__45__cpo4sizeE:
	.zero		1
	.type		_ZN34_INTERNAL_a0d2796f_4_k_cu_93dd87b44cuda3std3__45__cpo5beginE,@object
	.size		_ZN34_INTERNAL_a0d2796f_4_k_cu_93dd87b44cuda3std3__45__cpo5beginE,(_ZN34_INTERNAL_a0d2796f_4_k_cu_93dd87b44cuda3std6ranges3__45__cpo6cbeginE - _ZN34_INTERNAL_a0d2796f_4_k_cu_93dd87b44cuda3std3__45__cpo5beginE)
_ZN34_INTERNAL_a0d2796f_4_k_cu_93dd87b44cuda3std3__45__cpo5beginE:
	.zero		1
	.type		_ZN34_INTERNAL_a0d2796f_4_k_cu_93dd87b44cuda3std6ranges3__45__cpo6cbeginE,@object
	.size		_ZN34_INTERNAL_a0d2796f_4_k_cu_93dd87b44cuda3std6ranges3__45__cpo6cbeginE,(_ZN34_INTERNAL_a0d2796f_4_k_cu_93dd87b44cuda3std3__45__cpo6rbeginE - _ZN34_INTERNAL_a0d2796f_4_k_cu_93dd87b44cuda3std6ranges3__45__cpo6cbeginE)
_ZN34_INTERNAL_a0d2796f_4_k_cu_93dd87b44cuda3std6ranges3__45__cpo6cbeginE:
	.zero		1
	.type		_ZN34_INTERNAL_a0d2796f_4_k_cu_93dd87b44cuda3std3__45__cpo6rbeginE,@object
	.size		_ZN34_INTERNAL_a0d2796f_4_k_cu_93dd87b44cuda3std3__45__cpo6rbeginE,(_ZN34_INTERNAL_a0d2796f_4_k_cu_93dd87b44cuda3std6ranges3__45__cpo4nextE - _ZN34_INTERNAL_a0d2796f_4_k_cu_93dd87b44cuda3std3__45__cpo6rbeginE)
_ZN34_INTERNAL_a0d2796f_4_k_cu_93dd87b44cuda3std3__45__cpo6rbeginE:
	.zero		1
	.type		_ZN34_INTERNAL_a0d2796f_4_k_cu_93dd87b44cuda3std6ranges3__45__cpo4nextE,@object
	.size		_ZN34_INTERNAL_a0d2796f_4_k_cu_93dd87b44cuda3std6ranges3__45__cpo4nextE,(_ZN34_INTERNAL_a0d2796f_4_k_cu_93dd87b44cuda3std6ranges3__45__cpo4swapE - _ZN34_INTERNAL_a0d2796f_4_k_cu_93dd87b44cuda3std6ranges3__45__cpo4nextE)
_ZN34_INTERNAL_a0d2796f_4_k_cu_93dd87b44cuda3std6ranges3__45__cpo4nextE:
	.zero		1
	.type		_ZN34_INTERNAL_a0d2796f_4_k_cu_93dd87b44cuda3std6ranges3__45__cpo4swapE,@object
	.size		_ZN34_INTERNAL_a0d2796f_4_k_cu_93dd87b44cuda3std6ranges3__45__cpo4swapE,(_ZN34_INTERNAL_a0d2796f_4_k_cu_93dd87b44cuda3std3__420unreachable_sentinelE - _ZN34_INTERNAL_a0d2796f_4_k_cu_93dd87b44cuda3std6ranges3__45__cpo4swapE)
_ZN34_INTERNAL_a0d2796f_4_k_cu_93dd87b44cuda3std6ranges3__45__cpo4swapE:
	.zero		1
	.type		_ZN34_INTERNAL_a0d2796f_4_k_cu_93dd87b44cuda3std3__420unreachable_sentinelE,@object
	.size		_ZN34_INTERNAL_a0d2796f_4_k_cu_93dd87b44cuda3std3__420unreachable_sentinelE,(_ZN34_INTERNAL_a0d2796f_4_k_cu_93dd87b46thrust24THRUST_300001_SM_1000_NS6system6detail10sequential3seqE - _ZN34_INTERNAL_a0d2796f_4_k_cu_93dd87b44cuda3std3__420unreachable_sentinelE)
_ZN34_INTERNAL_a0d2796f_4_k_cu_93dd87b44cuda3std3__420unreachable_sentinelE:
	.zero		1
	.type		_ZN34_INTERNAL_a0d2796f_4_k_cu_93dd87b46thrust24THRUST_300001_SM_1000_NS6system6detail10sequential3seqE,@object
	.size		_ZN34_INTERNAL_a0d2796f_4_k_cu_93dd87b46thrust24THRUST_300001_SM_1000_NS6system6detail10sequential3seqE,(_ZN34_INTERNAL_a0d2796f_4_k_cu_93dd87b44cuda3std3__45__cpo4cendE - _ZN34_INTERNAL_a0d2796f_4_k_cu_93dd87b46thrust24THRUST_300001_SM_1000_NS6system6detail10sequential3seqE)
_ZN34_INTERNAL_a0d2796f_4_k_cu_93dd87b46thrust24THRUST_300001_SM_1000_NS6system6detail10sequential3seqE:
	.zero		1
	.type		_ZN34_INTERNAL_a0d2796f_4_k_cu_93dd87b44cuda3std3__45__cpo4cendE,@object
	.size		_ZN34_INTERNAL_a0d2796f_4_k_cu_93dd87b44cuda3std3__45__cpo4cendE,(_ZN34_INTERNAL_a0d2796f_4_k_cu_93dd87b44cuda3std6ranges3__45__cpo9iter_swapE - _ZN34_INTERNAL_a0d2796f_4_k_cu_93dd87b44cuda3std3__45__cpo4cendE)
_ZN34_INTERNAL_a0d2796f_4_k_cu_93dd87b44cuda3std3__45__cpo4cendE:
	.zero		1
	.type		_ZN34_INTERNAL_a0d2796f_4_k_cu_93dd87b44cuda3std6ranges3__45__cpo9iter_swapE,@object
	.size		_ZN34_INTERNAL_a0d2796f_4_k_cu_93dd87b44cuda3std6ranges3__45__cpo9iter_swapE,(_ZN34_INTERNAL_a0d2796f_4_k_cu_93dd87b44cuda3std3__45__cpo5crendE - _ZN34_INTERNAL_a0d2796f_4_k_cu_93dd87b44cuda3std6ranges3__45__cpo9iter_swapE)
_ZN34_INTERNAL_a0d2796f_4_k_cu_93dd87b44cuda3std6ranges3__45__cpo9iter_swapE:
	.zero		1
	.type		_ZN34_INTERNAL_a0d2796f_4_k_cu_93dd87b44cuda3std3__45__cpo5crendE,@object
	.size		_ZN34_INTERNAL_a0d2796f_4_k_cu_93dd87b44cuda3std3__45__cpo5crendE,(_ZN34_INTERNAL_a0d2796f_4_k_cu_93dd87b44cuda3std6ranges3__45__cpo5cdataE - _ZN34_INTERNAL_a0d2796f_4_k_cu_93dd87b44cuda3std3__45__cpo5crendE)
_ZN34_INTERNAL_a0d2796f_4_k_cu_93dd87b44cuda3std3__45__cpo5crendE:
	.zero		1
	.type		_ZN34_INTERNAL_a0d2796f_4_k_cu_93dd87b44cuda3std6ranges3__45__cpo5cdataE,@object
	.size		_ZN34_INTERNAL_a0d2796f_4_k_cu_93dd87b44cuda3std6ranges3__45__cpo5cdataE,(_ZN34_INTERNAL_a0d2796f_4_k_cu_93dd87b44cuda3std6ranges3__45__cpo3endE - _ZN34_INTERNAL_a0d2796f_4_k_cu_93dd87b44cuda3std6ranges3__45__cpo5cdataE)
_ZN34_INTERNAL_a0d2796f_4_k_cu_93dd87b44cuda3std6ranges3__45__cpo5cdataE:
	.zero		1
	.type		_ZN34_INTERNAL_a0d2796f_4_k_cu_93dd87b44cuda3std6ranges3__45__cpo3endE,@object
	.size		_ZN34_INTERNAL_a0d2796f_4_k_cu_93dd87b44cuda3std6ranges3__45__cpo3endE,(_ZN34_INTERNAL_a0d2796f_4_k_cu_93dd87b44cuda3std3__419piecewise_constructE - _ZN34_INTERNAL_a0d2796f_4_k_cu_93dd87b44cuda3std6ranges3__45__cpo3endE)
_ZN34_INTERNAL_a0d2796f_4_k_cu_93dd87b44cuda3std6ranges3__45__cpo3endE:
	.zero		1
	.type		_ZN34_INTERNAL_a0d2796f_4_k_cu_93dd87b44cuda3std3__419piecewise_constructE,@object
	.size		_ZN34_INTERNAL_a0d2796f_4_k_cu_93dd87b44cuda3std3__419piecewise_constructE,(_ZN34_INTERNAL_a0d2796f_4_k_cu_93dd87b44cuda3std6ranges3__45__cpo5ssizeE - _ZN34_INTERNAL_a0d2796f_4_k_cu_93dd87b44cuda3std3__419piecewise_constructE)
_ZN34_INTERNAL_a0d2796f_4_k_cu_93dd87b44cuda3std3__419piecewise_constructE:
	.zero		1
	.type		_ZN34_INTERNAL_a0d2796f_4_k_cu_93dd87b44cuda3std6ranges3__45__cpo5ssizeE,@object
	.size		_ZN34_INTERNAL_a0d2796f_4_k_cu_93dd87b44cuda3std6ranges3__45__cpo5ssizeE,(_ZN34_INTERNAL_a0d2796f_4_k_cu_93dd87b44cuda3std3__45__cpo3endE - _ZN34_INTERNAL_a0d2796f_4_k_cu_93dd87b44cuda3std6ranges3__45__cpo5ssizeE)
_ZN34_INTERNAL_a0d2796f_4_k_cu_93dd87b44cuda3std6ranges3__45__cpo5ssizeE:
	.zero		1
	.type		_ZN34_INTERNAL_a0d2796f_4_k_cu_93dd87b44cuda3std3__45__cpo3endE,@object
	.size		_ZN34_INTERNAL_a0d2796f_4_k_cu_93dd87b44cuda3std3__45__cpo3endE,(_ZN34_INTERNAL_a0d2796f_4_k_cu_93dd87b44cuda3std6ranges3__45__cpo4cendE - _ZN34_INTERNAL_a0d2796f_4_k_cu_93dd87b44cuda3std3__45__cpo3endE)
_ZN34_INTERNAL_a0d2796f_4_k_cu_93dd87b44cuda3std3__45__cpo3endE:
	.zero		1
	.type		_ZN34_INTERNAL_a0d2796f_4_k_cu_93dd87b44cuda3std6ranges3__45__cpo4cendE,@object
	.size		_ZN34_INTERNAL_a0d2796f_4_k_cu_93dd87b44cuda3std6ranges3__45__cpo4cendE,(_ZN34_INTERNAL_a0d2796f_4_k_cu_93dd87b44cuda3std3__45__cpo4rendE - _ZN34_INTERNAL_a0d2796f_4_k_cu_93dd87b44cuda3std6ranges3__45__cpo4cendE)
_ZN34_INTERNAL_a0d2796f_4_k_cu_93dd87b44cuda3std6ranges3__45__cpo4cendE:
	.zero		1
	.type		_ZN34_INTERNAL_a0d2796f_4_k_cu_93dd87b44cuda3std3__45__cpo4rendE,@object
	.size		_ZN34_INTERNAL_a0d2796f_4_k_cu_93dd87b44cuda3std3__45__cpo4rendE,(_ZN34_INTERNAL_a0d2796f_4_k_cu_93dd87b44cuda3std6ranges3__45__cpo4prevE - _ZN34_INTERNAL_a0d2796f_4_k_cu_93dd87b44cuda3std3__45__cpo4rendE)
_ZN34_INTERNAL_a0d2796f_4_k_cu_93dd87b44cuda3std3__45__cpo4rendE:
	.zero		1
	.type		_ZN34_INTERNAL_a0d2796f_4_k_cu_93dd87b44cuda3std6ranges3__45__cpo4prevE,@object
	.size		_ZN34_INTERNAL_a0d2796f_4_k_cu_93dd87b44cuda3std6ranges3__45__cpo4prevE,(_ZN34_INTERNAL_a0d2796f_4_k_cu_93dd87b44cuda3std6ranges3__45__cpo9iter_moveE - _ZN34_INTERNAL_a0d2796f_4_k_cu_93dd87b44cuda3std6ranges3__45__cpo4prevE)
_ZN34_INTERNAL_a0d2796f_4_k_cu_93dd87b44cuda3std6ranges3__45__cpo4prevE:
	.zero		1
	.type		_ZN34_INTERNAL_a0d2796f_4_k_cu_93dd87b44cuda3std6ranges3__45__cpo9iter_moveE,@object
	.size		_ZN34_INTERNAL_a0d2796f_4_k_cu_93dd87b44cuda3std6ranges3__45__cpo9iter_moveE,(.L_13 - _ZN34_INTERNAL_a0d2796f_4_k_cu_93dd87b44cuda3std6ranges3__45__cpo9iter_moveE)
_ZN34_INTERNAL_a0d2796f_4_k_cu_93dd87b44cuda3std6ranges3__45__cpo9iter_moveE:
	.zero		1
.L_13:


//--------------------- .nv.constant0._Z16_attentionKernelILi16ELi16ELi4ELi8EEvPKfS1_S1_iiPf --------------------------
	.section	.nv.constant0._Z16_attentionKernelILi16ELi16ELi4ELi8EEvPKfS1_S1_iiPf,"a",@progbits
	.sectionflags	@""
	.align	4
.nv.constant0._Z16_attentionKernelILi16ELi16ELi4ELi8EEvPKfS1_S1_iiPf:
	.zero		936


//--------------------- SYMBOLS --------------------------

	.type		.nv.reservedSmem.offset0,@object
	.size		.nv.reservedSmem.offset0,0x4
	.type		.nv.reservedSmem.cap,@object
	.size		.nv.reservedSmem.cap,0x4
